//
// Generated by NVIDIA NVVM Compiler
//
// Compiler Build ID: CL-27506705
// Cuda compilation tools, release 10.2, V10.2.89
// Based on LLVM 3.4svn
//

.version 6.5
.target sm_30
.address_size 64

	// .globl	_Z14IndexVectorGPUIjEvPKT_S0_PS0_S3_

.visible .entry _Z14IndexVectorGPUIjEvPKT_S0_PS0_S3_(
	.param .u64 _Z14IndexVectorGPUIjEvPKT_S0_PS0_S3__param_0,
	.param .u32 _Z14IndexVectorGPUIjEvPKT_S0_PS0_S3__param_1,
	.param .u64 _Z14IndexVectorGPUIjEvPKT_S0_PS0_S3__param_2,
	.param .u64 _Z14IndexVectorGPUIjEvPKT_S0_PS0_S3__param_3
)
{
	.local .align 16 .b8 	__local_depot0[96];
	.reg .b64 	%SP;
	.reg .b64 	%SPL;
	.reg .pred 	%p<10>;
	.reg .b32 	%r<127>;
	.reg .b64 	%rd<66>;


	mov.u64 	%SPL, __local_depot0;
	ld.param.u64 	%rd4, [_Z14IndexVectorGPUIjEvPKT_S0_PS0_S3__param_0];
	ld.param.u32 	%r27, [_Z14IndexVectorGPUIjEvPKT_S0_PS0_S3__param_1];
	ld.param.u64 	%rd5, [_Z14IndexVectorGPUIjEvPKT_S0_PS0_S3__param_2];
	ld.param.u64 	%rd6, [_Z14IndexVectorGPUIjEvPKT_S0_PS0_S3__param_3];
	cvta.to.global.u64 	%rd1, %rd6;
	cvta.to.global.u64 	%rd2, %rd5;
	add.u64 	%rd3, %SPL, 0;
	mov.u32 	%r28, %ctaid.x;
	mov.u32 	%r29, %ntid.x;
	mov.u32 	%r30, %tid.x;
	mad.lo.s32 	%r115, %r28, %r29, %r30;
	setp.ge.u32	%p1, %r115, %r27;
	@%p1 bra 	BB0_15;

	cvta.to.global.u64 	%rd8, %rd4;

BB0_2:
	shl.b32 	%r33, %r115, 3;
	mul.wide.u32 	%rd9, %r33, 4;
	add.s64 	%rd10, %rd8, %rd9;
	ld.global.u32 	%r34, [%rd10];
	add.s32 	%r35, %r33, 1;
	mul.wide.u32 	%rd11, %r35, 4;
	add.s64 	%rd12, %rd8, %rd11;
	ld.global.u32 	%r36, [%rd12];
	mov.u32 	%r116, 0;
	mul.lo.s32 	%r37, %r34, 3;
	add.s32 	%r38, %r37, -1;
	add.s32 	%r39, %r37, -2;
	mul.lo.s32 	%r40, %r36, 3;
	add.s32 	%r41, %r40, -2;
	st.local.v4.u32 	[%rd3], {%r39, %r38, %r37, %r41};
	add.s32 	%r42, %r33, 2;
	mul.wide.u32 	%rd15, %r42, 4;
	add.s64 	%rd16, %rd8, %rd15;
	ld.global.u32 	%r43, [%rd16];
	add.s32 	%r44, %r40, -1;
	mul.lo.s32 	%r45, %r43, 3;
	add.s32 	%r46, %r45, -1;
	add.s32 	%r47, %r45, -2;
	st.local.v4.u32 	[%rd3+16], {%r44, %r40, %r47, %r46};
	add.s32 	%r48, %r33, 3;
	mul.wide.u32 	%rd17, %r48, 4;
	add.s64 	%rd18, %rd8, %rd17;
	ld.global.u32 	%r49, [%rd18];
	mul.lo.s32 	%r50, %r49, 3;
	add.s32 	%r51, %r50, -1;
	add.s32 	%r52, %r50, -2;
	st.local.v4.u32 	[%rd3+32], {%r45, %r52, %r51, %r50};
	add.s32 	%r53, %r33, 4;
	mul.wide.u32 	%rd19, %r53, 4;
	add.s64 	%rd20, %rd8, %rd19;
	ld.global.u32 	%r54, [%rd20];
	add.s32 	%r55, %r33, 5;
	mul.wide.u32 	%rd21, %r55, 4;
	add.s64 	%rd22, %rd8, %rd21;
	ld.global.u32 	%r56, [%rd22];
	mul.lo.s32 	%r57, %r56, 3;
	add.s32 	%r58, %r57, -2;
	mul.lo.s32 	%r59, %r54, 3;
	add.s32 	%r60, %r59, -1;
	add.s32 	%r61, %r59, -2;
	st.local.v4.u32 	[%rd3+48], {%r61, %r60, %r59, %r58};
	add.s32 	%r62, %r33, 6;
	mul.wide.u32 	%rd23, %r62, 4;
	add.s64 	%rd24, %rd8, %rd23;
	ld.global.u32 	%r63, [%rd24];
	add.s32 	%r64, %r57, -1;
	mul.lo.s32 	%r65, %r63, 3;
	add.s32 	%r66, %r65, -1;
	add.s32 	%r67, %r65, -2;
	st.local.v4.u32 	[%rd3+64], {%r64, %r57, %r67, %r66};
	add.s32 	%r68, %r33, 7;
	mul.wide.u32 	%rd25, %r68, 4;
	add.s64 	%rd26, %rd8, %rd25;
	ld.global.u32 	%r69, [%rd26];
	mul.lo.s32 	%r70, %r69, 3;
	add.s32 	%r71, %r70, -1;
	add.s32 	%r72, %r70, -2;
	st.local.v4.u32 	[%rd3+80], {%r65, %r72, %r71, %r70};
	mov.u32 	%r117, %r116;

BB0_3:
	setp.gt.u32	%p2, %r117, 23;
	mov.u32 	%r126, %r117;
	@%p2 bra 	BB0_13;

	mad.lo.s32 	%r5, %r115, 300, %r116;
	mul.wide.u32 	%rd29, %r117, 4;
	add.s64 	%rd30, %rd3, %rd29;
	ld.local.u32 	%r6, [%rd30];
	mov.u32 	%r74, 24;
	sub.s32 	%r75, %r74, %r117;
	and.b32  	%r76, %r75, 3;
	setp.eq.s32	%p3, %r76, 0;
	mov.u32 	%r126, 0;
	mov.u32 	%r122, %r117;
	@%p3 bra 	BB0_10;

	setp.eq.s32	%p4, %r76, 1;
	mov.u32 	%r120, %r6;
	mov.u32 	%r121, %r117;
	@%p4 bra 	BB0_9;

	setp.eq.s32	%p5, %r76, 2;
	mov.u32 	%r118, %r6;
	mov.u32 	%r119, %r117;
	@%p5 bra 	BB0_8;

	add.s32 	%r83, %r5, %r117;
	mul.wide.u32 	%rd31, %r83, 4;
	add.s64 	%rd32, %rd2, %rd31;
	add.s64 	%rd33, %rd1, %rd31;
	st.global.u32 	[%rd32], %r6;
	st.global.u32 	[%rd33], %r6;
	add.s32 	%r119, %r117, 1;
	ld.local.u32 	%r118, [%rd30+4];

BB0_8:
	add.s32 	%r84, %r5, %r119;
	mul.wide.u32 	%rd38, %r84, 4;
	add.s64 	%rd39, %rd2, %rd38;
	add.s64 	%rd40, %rd1, %rd38;
	max.u32 	%r85, %r6, %r118;
	st.global.u32 	[%rd39], %r85;
	min.u32 	%r86, %r118, %r6;
	st.global.u32 	[%rd40], %r86;
	add.s32 	%r121, %r119, 1;
	mul.wide.u32 	%rd41, %r121, 4;
	add.s64 	%rd42, %rd3, %rd41;
	ld.local.u32 	%r120, [%rd42];

BB0_9:
	add.s32 	%r87, %r5, %r121;
	mul.wide.u32 	%rd43, %r87, 4;
	add.s64 	%rd44, %rd2, %rd43;
	add.s64 	%rd45, %rd1, %rd43;
	max.u32 	%r88, %r6, %r120;
	st.global.u32 	[%rd44], %r88;
	min.u32 	%r89, %r120, %r6;
	st.global.u32 	[%rd45], %r89;
	add.s32 	%r122, %r121, 1;
	mov.u32 	%r126, %r122;

BB0_10:
	setp.lt.u32	%p6, %r75, 4;
	@%p6 bra 	BB0_13;

	add.s32 	%r124, %r5, %r122;
	mov.u32 	%r126, %r122;

BB0_12:
	mul.wide.u32 	%rd46, %r126, 4;
	add.s64 	%rd47, %rd3, %rd46;
	mul.wide.u32 	%rd48, %r124, 4;
	add.s64 	%rd49, %rd2, %rd48;
	add.s64 	%rd50, %rd1, %rd48;
	ld.local.u32 	%r93, [%rd47];
	max.u32 	%r94, %r6, %r93;
	min.u32 	%r95, %r93, %r6;
	st.global.u32 	[%rd49], %r94;
	st.global.u32 	[%rd50], %r95;
	add.s32 	%r96, %r126, 1;
	mul.wide.u32 	%rd51, %r96, 4;
	add.s64 	%rd52, %rd3, %rd51;
	add.s32 	%r97, %r124, 1;
	mul.wide.u32 	%rd53, %r97, 4;
	add.s64 	%rd54, %rd2, %rd53;
	add.s64 	%rd55, %rd1, %rd53;
	ld.local.u32 	%r98, [%rd52];
	max.u32 	%r99, %r6, %r98;
	min.u32 	%r100, %r98, %r6;
	st.global.u32 	[%rd54], %r99;
	st.global.u32 	[%rd55], %r100;
	add.s32 	%r101, %r126, 2;
	mul.wide.u32 	%rd56, %r101, 4;
	add.s64 	%rd57, %rd3, %rd56;
	add.s32 	%r102, %r124, 2;
	mul.wide.u32 	%rd58, %r102, 4;
	add.s64 	%rd59, %rd2, %rd58;
	add.s64 	%rd60, %rd1, %rd58;
	ld.local.u32 	%r103, [%rd57];
	max.u32 	%r104, %r6, %r103;
	min.u32 	%r105, %r103, %r6;
	st.global.u32 	[%rd59], %r104;
	st.global.u32 	[%rd60], %r105;
	add.s32 	%r106, %r126, 3;
	mul.wide.u32 	%rd61, %r106, 4;
	add.s64 	%rd62, %rd3, %rd61;
	add.s32 	%r107, %r124, 3;
	mul.wide.u32 	%rd63, %r107, 4;
	add.s64 	%rd64, %rd2, %rd63;
	add.s64 	%rd65, %rd1, %rd63;
	ld.local.u32 	%r108, [%rd62];
	max.u32 	%r109, %r6, %r108;
	min.u32 	%r110, %r108, %r6;
	st.global.u32 	[%rd64], %r109;
	st.global.u32 	[%rd65], %r110;
	add.s32 	%r124, %r124, 4;
	add.s32 	%r126, %r126, 4;
	setp.lt.u32	%p7, %r126, 24;
	@%p7 bra 	BB0_12;

BB0_13:
	not.b32 	%r111, %r117;
	add.s32 	%r112, %r116, %r111;
	add.s32 	%r116, %r112, %r126;
	add.s32 	%r117, %r117, 1;
	setp.lt.u32	%p8, %r117, 24;
	@%p8 bra 	BB0_3;

	mov.u32 	%r113, %nctaid.x;
	mad.lo.s32 	%r115, %r113, %r29, %r115;
	setp.lt.u32	%p9, %r115, %r27;
	@%p9 bra 	BB0_2;

BB0_15:
	ret;
}

	// .globl	_Z14IndexVectorGPUIyEvPKT_S0_PS0_S3_
.visible .entry _Z14IndexVectorGPUIyEvPKT_S0_PS0_S3_(
	.param .u64 _Z14IndexVectorGPUIyEvPKT_S0_PS0_S3__param_0,
	.param .u64 _Z14IndexVectorGPUIyEvPKT_S0_PS0_S3__param_1,
	.param .u64 _Z14IndexVectorGPUIyEvPKT_S0_PS0_S3__param_2,
	.param .u64 _Z14IndexVectorGPUIyEvPKT_S0_PS0_S3__param_3
)
{
	.local .align 16 .b8 	__local_depot1[192];
	.reg .b64 	%SP;
	.reg .b64 	%SPL;
	.reg .pred 	%p<10>;
	.reg .b32 	%r<11>;
	.reg .b64 	%rd<149>;


	mov.u64 	%SPL, __local_depot1;
	ld.param.u64 	%rd34, [_Z14IndexVectorGPUIyEvPKT_S0_PS0_S3__param_0];
	ld.param.u64 	%rd35, [_Z14IndexVectorGPUIyEvPKT_S0_PS0_S3__param_1];
	ld.param.u64 	%rd36, [_Z14IndexVectorGPUIyEvPKT_S0_PS0_S3__param_2];
	ld.param.u64 	%rd37, [_Z14IndexVectorGPUIyEvPKT_S0_PS0_S3__param_3];
	mov.u32 	%r5, %ctaid.x;
	mov.u32 	%r1, %ntid.x;
	mov.u32 	%r6, %tid.x;
	mad.lo.s32 	%r7, %r5, %r1, %r6;
	cvt.u64.u32	%rd136, %r7;
	setp.ge.u64	%p1, %rd136, %rd35;
	@%p1 bra 	BB1_15;

	mov.u32 	%r8, %nctaid.x;
	mul.lo.s32 	%r2, %r8, %r1;
	cvta.to.global.u64 	%rd40, %rd34;

BB1_2:
	shl.b64 	%rd41, %rd136, 6;
	add.s64 	%rd42, %rd40, %rd41;
	ld.global.u64 	%rd43, [%rd42];
	mov.u32 	%r10, 0;
	mul.lo.s64 	%rd44, %rd43, 3;
	add.s64 	%rd45, %rd44, -1;
	add.s64 	%rd46, %rd44, -2;
	add.u64 	%rd48, %SPL, 0;
	st.local.v2.u64 	[%rd48], {%rd46, %rd45};
	ld.global.u64 	%rd49, [%rd42+8];
	mul.lo.s64 	%rd50, %rd49, 3;
	add.s64 	%rd51, %rd50, -2;
	st.local.v2.u64 	[%rd48+16], {%rd44, %rd51};
	add.s64 	%rd52, %rd50, -1;
	st.local.v2.u64 	[%rd48+32], {%rd52, %rd50};
	ld.global.u64 	%rd53, [%rd42+16];
	mul.lo.s64 	%rd54, %rd53, 3;
	add.s64 	%rd55, %rd54, -1;
	add.s64 	%rd56, %rd54, -2;
	st.local.v2.u64 	[%rd48+48], {%rd56, %rd55};
	ld.global.u64 	%rd57, [%rd42+24];
	mul.lo.s64 	%rd58, %rd57, 3;
	add.s64 	%rd59, %rd58, -2;
	st.local.v2.u64 	[%rd48+64], {%rd54, %rd59};
	add.s64 	%rd60, %rd58, -1;
	st.local.v2.u64 	[%rd48+80], {%rd60, %rd58};
	ld.global.u64 	%rd61, [%rd42+32];
	mul.lo.s64 	%rd62, %rd61, 3;
	add.s64 	%rd63, %rd62, -1;
	add.s64 	%rd64, %rd62, -2;
	st.local.v2.u64 	[%rd48+96], {%rd64, %rd63};
	ld.global.u64 	%rd65, [%rd42+40];
	mul.lo.s64 	%rd66, %rd65, 3;
	add.s64 	%rd67, %rd66, -2;
	st.local.v2.u64 	[%rd48+112], {%rd62, %rd67};
	add.s64 	%rd68, %rd66, -1;
	st.local.v2.u64 	[%rd48+128], {%rd68, %rd66};
	ld.global.u64 	%rd69, [%rd42+48];
	mul.lo.s64 	%rd70, %rd69, 3;
	add.s64 	%rd71, %rd70, -1;
	add.s64 	%rd72, %rd70, -2;
	st.local.v2.u64 	[%rd48+144], {%rd72, %rd71};
	ld.global.u64 	%rd73, [%rd42+56];
	mul.lo.s64 	%rd74, %rd73, 3;
	add.s64 	%rd75, %rd74, -2;
	st.local.v2.u64 	[%rd48+160], {%rd70, %rd75};
	add.s64 	%rd76, %rd74, -1;
	st.local.v2.u64 	[%rd48+176], {%rd76, %rd74};
	mov.u64 	%rd137, 0;
	mov.u64 	%rd138, %rd137;

BB1_3:
	setp.gt.u64	%p2, %rd138, 23;
	mov.u64 	%rd148, %rd138;
	@%p2 bra 	BB1_13;

	mul.lo.s64 	%rd78, %rd136, 300;
	add.s64 	%rd5, %rd137, %rd78;
	shl.b64 	%rd81, %rd138, 3;
	add.s64 	%rd6, %rd48, %rd81;
	ld.local.u64 	%rd7, [%rd6];
	mov.u64 	%rd82, 24;
	sub.s64 	%rd83, %rd82, %rd138;
	and.b64  	%rd8, %rd83, 3;
	setp.eq.s64	%p3, %rd8, 0;
	mov.u64 	%rd148, 0;
	mov.u64 	%rd143, %rd138;
	@%p3 bra 	BB1_10;

	setp.eq.s64	%p4, %rd8, 1;
	mov.u64 	%rd141, %rd7;
	mov.u64 	%rd142, %rd138;
	@%p4 bra 	BB1_9;

	setp.eq.s64	%p5, %rd8, 2;
	mov.u64 	%rd139, %rd7;
	mov.u64 	%rd140, %rd138;
	@%p5 bra 	BB1_8;

	add.s64 	%rd84, %rd5, %rd138;
	cvta.to.global.u64 	%rd85, %rd36;
	shl.b64 	%rd86, %rd84, 3;
	add.s64 	%rd87, %rd85, %rd86;
	cvta.to.global.u64 	%rd88, %rd37;
	add.s64 	%rd89, %rd88, %rd86;
	st.global.u64 	[%rd87], %rd7;
	st.global.u64 	[%rd89], %rd7;
	add.s64 	%rd140, %rd138, 1;
	ld.local.u64 	%rd139, [%rd6+8];

BB1_8:
	cvta.to.global.u64 	%rd90, %rd36;
	add.s64 	%rd91, %rd5, %rd140;
	shl.b64 	%rd92, %rd91, 3;
	add.s64 	%rd93, %rd90, %rd92;
	cvta.to.global.u64 	%rd94, %rd37;
	add.s64 	%rd95, %rd94, %rd92;
	max.u64 	%rd96, %rd7, %rd139;
	st.global.u64 	[%rd93], %rd96;
	min.u64 	%rd97, %rd139, %rd7;
	st.global.u64 	[%rd95], %rd97;
	add.s64 	%rd142, %rd140, 1;
	shl.b64 	%rd100, %rd140, 3;
	add.s64 	%rd101, %rd100, %rd48;
	ld.local.u64 	%rd141, [%rd101+8];

BB1_9:
	cvta.to.global.u64 	%rd102, %rd36;
	add.s64 	%rd103, %rd5, %rd142;
	shl.b64 	%rd104, %rd103, 3;
	add.s64 	%rd105, %rd102, %rd104;
	cvta.to.global.u64 	%rd106, %rd37;
	add.s64 	%rd107, %rd106, %rd104;
	max.u64 	%rd108, %rd7, %rd141;
	st.global.u64 	[%rd105], %rd108;
	min.u64 	%rd109, %rd141, %rd7;
	st.global.u64 	[%rd107], %rd109;
	add.s64 	%rd143, %rd142, 1;
	mov.u64 	%rd148, %rd143;

BB1_10:
	setp.lt.u64	%p6, %rd83, 4;
	@%p6 bra 	BB1_13;

	cvta.to.global.u64 	%rd112, %rd36;
	cvta.to.global.u64 	%rd113, %rd37;
	shl.b64 	%rd116, %rd143, 3;
	add.s64 	%rd146, %rd48, %rd116;
	mul.lo.s64 	%rd117, %rd136, 2400;
	add.s64 	%rd145, %rd117, %rd116;
	shl.b64 	%rd118, %rd137, 3;
	add.s64 	%rd22, %rd113, %rd118;
	add.s64 	%rd23, %rd112, %rd118;
	mov.u64 	%rd148, %rd143;

BB1_12:
	ld.local.u64 	%rd119, [%rd146];
	max.u64 	%rd120, %rd7, %rd119;
	min.u64 	%rd121, %rd119, %rd7;
	add.s64 	%rd122, %rd23, %rd145;
	st.global.u64 	[%rd122], %rd120;
	add.s64 	%rd123, %rd22, %rd145;
	st.global.u64 	[%rd123], %rd121;
	ld.local.u64 	%rd124, [%rd146+8];
	max.u64 	%rd125, %rd7, %rd124;
	min.u64 	%rd126, %rd124, %rd7;
	st.global.u64 	[%rd122+8], %rd125;
	st.global.u64 	[%rd123+8], %rd126;
	ld.local.u64 	%rd127, [%rd146+16];
	max.u64 	%rd128, %rd7, %rd127;
	min.u64 	%rd129, %rd127, %rd7;
	st.global.u64 	[%rd122+16], %rd128;
	st.global.u64 	[%rd123+16], %rd129;
	ld.local.u64 	%rd130, [%rd146+24];
	max.u64 	%rd131, %rd7, %rd130;
	min.u64 	%rd132, %rd130, %rd7;
	st.global.u64 	[%rd122+24], %rd131;
	st.global.u64 	[%rd123+24], %rd132;
	add.s64 	%rd146, %rd146, 32;
	add.s64 	%rd145, %rd145, 32;
	add.s64 	%rd148, %rd148, 4;
	setp.lt.u64	%p7, %rd148, 24;
	@%p7 bra 	BB1_12;

BB1_13:
	not.b64 	%rd133, %rd138;
	add.s64 	%rd134, %rd137, %rd133;
	add.s64 	%rd137, %rd134, %rd148;
	add.s64 	%rd138, %rd138, 1;
	add.s32 	%r10, %r10, 1;
	setp.lt.u32	%p8, %r10, 24;
	@%p8 bra 	BB1_3;

	cvt.u64.u32	%rd135, %r2;
	add.s64 	%rd136, %rd136, %rd135;
	setp.lt.u64	%p9, %rd136, %rd35;
	@%p9 bra 	BB1_2;

BB1_15:
	ret;
}




// ===== COMPILED SASS (sm_100) =====

	.target	sm_100

	.elftype	@"ET_EXEC"


//--------------------- .note.nv.tkinfo           --------------------------
	.section	.note.nv.tkinfo,"",@"SHT_NOTE"
	.sectionflags	@"SHF_NOTE_NV_TKINFO"
	.tkinfo
        /*0018*/ 	.word	0x00000002
        /*0030*/ 	.string	""
        /*0030*/ 	.string	"ptxas"
        /*0030*/ 	.string	"Cuda compilation tools, release 13.0, V13.0.88"
        /*0030*/ 	.string	"Build cuda_13.0.r13.0/compiler.36424714_0"
        /*0030*/ 	.string	"-arch sm_100 "



//--------------------- .note.nv.cuinfo           --------------------------
	.section	.note.nv.cuinfo,"",@"SHT_NOTE"
	.sectionflags	@"SHF_NOTE_NV_CUINFO"
        /*0018*/ 	.short	0x0002
        /*001a*/ 	.short	0x001e
        /*001c*/ 	.short	0x0082
	.zero		2


//--------------------- .nv.info                  --------------------------
	.section	.nv.info,"",@"SHT_CUDA_INFO"
	.align	4


	//----- nvinfo : EIATTR_REGCOUNT
	.align		4
        /*0000*/ 	.byte	0x04, 0x2f
        /*0002*/ 	.short	(.L_1 - .L_0)
	.align		4
.L_0:
        /*0004*/ 	.word	index@(_Z14IndexVectorGPUIjEvPKT_S0_PS0_S3_)
        /*0008*/ 	.word	0x00000020


	//----- nvinfo : EIATTR_FRAME_SIZE
	.align		4
.L_1:
        /*000c*/ 	.byte	0x04, 0x11
        /*000e*/ 	.short	(.L_3 - .L_2)
	.align		4
.L_2:
        /*0010*/ 	.word	index@(_Z14IndexVectorGPUIjEvPKT_S0_PS0_S3_)
        /*0014*/ 	.word	0x00000060


	//----- nvinfo : EIATTR_REGCOUNT
	.align		4
.L_3:
        /*0018*/ 	.byte	0x04, 0x2f
        /*001a*/ 	.short	(.L_5 - .L_4)
	.align		4
.L_4:
        /*001c*/ 	.word	index@(_Z14IndexVectorGPUIyEvPKT_S0_PS0_S3_)
        /*0020*/ 	.word	0x00000028


	//----- nvinfo : EIATTR_FRAME_SIZE
	.align		4
.L_5:
        /*0024*/ 	.byte	0x04, 0x11
        /*0026*/ 	.short	(.L_7 - .L_6)
	.align		4
.L_6:
        /*0028*/ 	.word	index@(_Z14IndexVectorGPUIyEvPKT_S0_PS0_S3_)
        /*002c*/ 	.word	0x000000c0


	//----- nvinfo : EIATTR_MIN_STACK_SIZE
	.align		4
.L_7:
        /*0030*/ 	.byte	0x04, 0x12
        /*0032*/ 	.short	(.L_9 - .L_8)
	.align		4
.L_8:
        /*0034*/ 	.word	index@(_Z14IndexVectorGPUIyEvPKT_S0_PS0_S3_)
        /*0038*/ 	.word	0x000000c0


	//----- nvinfo : EIATTR_MIN_STACK_SIZE
	.align		4
.L_9:
        /*003c*/ 	.byte	0x04, 0x12
        /*003e*/ 	.short	(.L_11 - .L_10)
	.align		4
.L_10:
        /*0040*/ 	.word	index@(_Z14IndexVectorGPUIjEvPKT_S0_PS0_S3_)
        /*0044*/ 	.word	0x00000060
.L_11:


//--------------------- .nv.compat                --------------------------
	.section	.nv.compat,"",@"SHT_CUDA_COMPAT_INFO"
	.align	4
        /*0000*/ 	.byte	0x02, 0x09, 0x00, 0x00, 0x02, 0x02, 0x01, 0x00, 0x02, 0x05, 0x05, 0x00, 0x03, 0x07, 0x01, 0x01
        /*0010*/ 	.byte	0x02, 0x03, 0x00, 0x00, 0x02, 0x06, 0x01, 0x00, 0x04, 0x0b, 0x08, 0x00, 0x09, 0x00, 0x00, 0x00
        /*0020*/ 	.byte	0x00, 0x00, 0x00, 0x00


//--------------------- .nv.info._Z14IndexVectorGPUIyEvPKT_S0_PS0_S3_ --------------------------
	.section	.nv.info._Z14IndexVectorGPUIyEvPKT_S0_PS0_S3_,"",@"SHT_CUDA_INFO"
	.sectionflags	@""
	.align	4


	//----- nvinfo : EIATTR_CUDA_API_VERSION
	.align		4
        /*0000*/ 	.byte	0x04, 0x37
        /*0002*/ 	.short	(.L_13 - .L_12)
.L_12:
        /*0004*/ 	.word	0x00000082


	//----- nvinfo : EIATTR_KPARAM_INFO
	.align		4
.L_13:
        /*0008*/ 	.byte	0x04, 0x17
        /*000a*/ 	.short	(.L_15 - .L_14)
.L_14:
        /*000c*/ 	.word	0x00000000
        /*0010*/ 	.short	0x0003
        /*0012*/ 	.short	0x0018
        /*0014*/ 	.byte	0x00, 0xf0, 0x21, 0x00


	//----- nvinfo : EIATTR_KPARAM_INFO
	.align		4
.L_15:
        /*0018*/ 	.byte	0x04, 0x17
        /*001a*/ 	.short	(.L_17 - .L_16)
.L_16:
        /*001c*/ 	.word	0x00000000
        /*0020*/ 	.short	0x0002
        /*0022*/ 	.short	0x0010
        /*0024*/ 	.byte	0x00, 0xf0, 0x21, 0x00


	//----- nvinfo : EIATTR_KPARAM_INFO
	.align		4
.L_17:
        /*0028*/ 	.byte	0x04, 0x17
        /*002a*/ 	.short	(.L_19 - .L_18)
.L_18:
        /*002c*/ 	.word	0x00000000
        /*0030*/ 	.short	0x0001
        /*0032*/ 	.short	0x0008
        /*0034*/ 	.byte	0x00, 0xf0, 0x21, 0x00


	//----- nvinfo : EIATTR_KPARAM_INFO
	.align		4
.L_19:
        /*0038*/ 	.byte	0x04, 0x17
        /*003a*/ 	.short	(.L_21 - .L_20)
.L_20:
        /*003c*/ 	.word	0x00000000
        /*0040*/ 	.short	0x0000
        /*0042*/ 	.short	0x0000
        /*0044*/ 	.byte	0x00, 0xf0, 0x21, 0x00


	//----- nvinfo : EIATTR_SPARSE_MMA_MASK
	.align		4
.L_21:
        /*0048*/ 	.byte	0x03, 0x50
        /*004a*/ 	.short	0x0000


	//----- nvinfo : EIATTR_MAXREG_COUNT
	.align		4
        /*004c*/ 	.byte	0x03, 0x1b
        /*004e*/ 	.short	0x00ff


	//----- nvinfo : EIATTR_MERCURY_ISA_VERSION
	.align		4
        /*0050*/ 	.byte	0x03, 0x5f
        /*0052*/ 	.short	0x0101


	//----- nvinfo : EIATTR_VRC_CTA_INIT_COUNT
	.align		4
        /*0054*/ 	.byte	0x02, 0x4a
	.zero		1
	.zero		1


	//----- nvinfo : EIATTR_EXIT_INSTR_OFFSETS
	.align		4
        /*0058*/ 	.byte	0x04, 0x1c
        /*005a*/ 	.short	(.L_23 - .L_22)


	//   ....[0]....
.L_22:
        /*005c*/ 	.word	0x000000a0


	//   ....[1]....
        /*0060*/ 	.word	0x00002be0


	//----- nvinfo : EIATTR_CRS_STACK_SIZE
	.align		4
.L_23:
        /*0064*/ 	.byte	0x04, 0x1e
        /*0066*/ 	.short	(.L_25 - .L_24)
.L_24:
        /*0068*/ 	.word	0x00000000


	//----- nvinfo : EIATTR_CBANK_PARAM_SIZE
	.align		4
.L_25:
        /*006c*/ 	.byte	0x03, 0x19
        /*006e*/ 	.short	0x0020


	//----- nvinfo : EIATTR_PARAM_CBANK
	.align		4
        /*0070*/ 	.byte	0x04, 0x0a
        /*0072*/ 	.short	(.L_27 - .L_26)
	.align		4
.L_26:
        /*0074*/ 	.word	index@(.nv.constant0._Z14IndexVectorGPUIyEvPKT_S0_PS0_S3_)
        /*0078*/ 	.short	0x0380
        /*007a*/ 	.short	0x0020


	//----- nvinfo : EIATTR_SW_WAR
	.align		4
.L_27:
        /*007c*/ 	.byte	0x04, 0x36
        /*007e*/ 	.short	(.L_29 - .L_28)
.L_28:
        /*0080*/ 	.word	0x00000008
.L_29:


//--------------------- .nv.info._Z14IndexVectorGPUIjEvPKT_S0_PS0_S3_ --------------------------
	.section	.nv.info._Z14IndexVectorGPUIjEvPKT_S0_PS0_S3_,"",@"SHT_CUDA_INFO"
	.sectionflags	@""
	.align	4


	//----- nvinfo : EIATTR_CUDA_API_VERSION
	.align		4
        /*0000*/ 	.byte	0x04, 0x37
        /*0002*/ 	.short	(.L_31 - .L_30)
.L_30:
        /*0004*/ 	.word	0x00000082


	//----- nvinfo : EIATTR_KPARAM_INFO
	.align		4
.L_31:
        /*0008*/ 	.byte	0x04, 0x17
        /*000a*/ 	.short	(.L_33 - .L_32)
.L_32:
        /*000c*/ 	.word	0x00000000
        /*0010*/ 	.short	0x0003
        /*0012*/ 	.short	0x0018
        /*0014*/ 	.byte	0x00, 0xf0, 0x21, 0x00


	//----- nvinfo : EIATTR_KPARAM_INFO
	.align		4
.L_33:
        /*0018*/ 	.byte	0x04, 0x17
        /*001a*/ 	.short	(.L_35 - .L_34)
.L_34:
        /*001c*/ 	.word	0x00000000
        /*0020*/ 	.short	0x0002
        /*0022*/ 	.short	0x0010
        /*0024*/ 	.byte	0x00, 0xf0, 0x21, 0x00


	//----- nvinfo : EIATTR_KPARAM_INFO
	.align		4
.L_35:
        /*0028*/ 	.byte	0x04, 0x17
        /*002a*/ 	.short	(.L_37 - .L_36)
.L_36:
        /*002c*/ 	.word	0x00000000
        /*0030*/ 	.short	0x0001
        /*0032*/ 	.short	0x0008
        /*0034*/ 	.byte	0x00, 0xf0, 0x11, 0x00


	//----- nvinfo : EIATTR_KPARAM_INFO
	.align		4
.L_37:
        /*0038*/ 	.byte	0x04, 0x17
        /*003a*/ 	.short	(.L_39 - .L_38)
.L_38:
        /*003c*/ 	.word	0x00000000
        /*0040*/ 	.short	0x0000
        /*0042*/ 	.short	0x0000
        /*0044*/ 	.byte	0x00, 0xf0, 0x21, 0x00


	//----- nvinfo : EIATTR_SPARSE_MMA_MASK
	.align		4
.L_39:
        /*0048*/ 	.byte	0x03, 0x50
        /*004a*/ 	.short	0x0000


	//----- nvinfo : EIATTR_MAXREG_COUNT
	.align		4
        /*004c*/ 	.byte	0x03, 0x1b
        /*004e*/ 	.short	0x00ff


	//----- nvinfo : EIATTR_MERCURY_ISA_VERSION
	.align		4
        /*0050*/ 	.byte	0x03, 0x5f
        /*0052*/ 	.short	0x0101


	//----- nvinfo : EIATTR_VRC_CTA_INIT_COUNT
	.align		4
        /*0054*/ 	.byte	0x02, 0x4a
	.zero		1
	.zero		1


	//----- nvinfo : EIATTR_EXIT_INSTR_OFFSETS
	.align		4
        /*0058*/ 	.byte	0x04, 0x1c
        /*005a*/ 	.short	(.L_41 - .L_40)


	//   ....[0]....
.L_40:
        /*005c*/ 	.word	0x00000080


	//   ....[1]....
        /*0060*/ 	.word	0x00000ad0


	//----- nvinfo : EIATTR_CRS_STACK_SIZE
	.align		4
.L_41:
        /*0064*/ 	.byte	0x04, 0x1e
        /*0066*/ 	.short	(.L_43 - .L_42)
.L_42:
        /*0068*/ 	.word	0x00000000


	//----- nvinfo : EIATTR_CBANK_PARAM_SIZE
	.align		4
.L_43:
        /*006c*/ 	.byte	0x03, 0x19
        /*006e*/ 	.short	0x0020


	//----- nvinfo : EIATTR_PARAM_CBANK
	.align		4
        /*0070*/ 	.byte	0x04, 0x0a
        /*0072*/ 	.short	(.L_45 - .L_44)
	.align		4
.L_44:
        /*0074*/ 	.word	index@(.nv.constant0._Z14IndexVectorGPUIjEvPKT_S0_PS0_S3_)
        /*0078*/ 	.short	0x0380
        /*007a*/ 	.short	0x0020


	//----- nvinfo : EIATTR_SW_WAR
	.align		4
.L_45:
        /*007c*/ 	.byte	0x04, 0x36
        /*007e*/ 	.short	(.L_47 - .L_46)
.L_46:
        /*0080*/ 	.word	0x00000008
.L_47:


//--------------------- .nv.callgraph             --------------------------
	.section	.nv.callgraph,"",@"SHT_CUDA_CALLGRAPH"
	.align	4
	.sectionentsize	8
	.align		4
        /*0000*/ 	.word	0x00000000
	.align		4
        /*0004*/ 	.word	0xffffffff
	.align		4
        /*0008*/ 	.word	0x00000000
	.align		4
        /*000c*/ 	.word	0xfffffffe
	.align		4
        /*0010*/ 	.word	0x00000000
	.align		4
        /*0014*/ 	.word	0xfffffffd
	.align		4
        /*0018*/ 	.word	0x00000000
	.align		4
        /*001c*/ 	.word	0xfffffffc


//--------------------- .text._Z14IndexVectorGPUIyEvPKT_S0_PS0_S3_ --------------------------
	.section	.text._Z14IndexVectorGPUIyEvPKT_S0_PS0_S3_,"ax",@progbits
	.align	128
        .global         _Z14IndexVectorGPUIyEvPKT_S0_PS0_S3_
        .type           _Z14IndexVectorGPUIyEvPKT_S0_PS0_S3_,@function
        .size           _Z14IndexVectorGPUIyEvPKT_S0_PS0_S3_,(.L_x_17 - _Z14IndexVectorGPUIyEvPKT_S0_PS0_S3_)
        .other          _Z14IndexVectorGPUIyEvPKT_S0_PS0_S3_,@"STO_CUDA_ENTRY STV_DEFAULT"
_Z14IndexVectorGPUIyEvPKT_S0_PS0_S3_:
.text._Z14IndexVectorGPUIyEvPKT_S0_PS0_S3_:
[----:B------:R-:W0:Y:S01]  /*0000*/  LDC R1, c[0x0][0x37c] ;  /* 0x0000df00ff017b82 */ /* 0x000e220000000800 */
[----:B------:R-:W1:Y:S01]  /*0010*/  S2R R6, SR_TID.X ;  /* 0x0000000000067919 */ /* 0x000e620000002100 */
[----:B------:R-:W2:Y:S06]  /*0020*/  LDCU UR4, c[0x0][0x360] ;  /* 0x00006c00ff0477ac */ /* 0x000eac0008000800 */
[----:B------:R-:W1:Y:S01]  /*0030*/  S2UR UR5, SR_CTAID.X ;  /* 0x00000000000579c3 */ /* 0x000e620000002500 */
[----:B0-----:R-:W-:Y:S01]  /*0040*/  VIADD R1, R1, 0xffffff40 ;  /* 0xffffff4001017836 */ /* 0x001fe20000000000 */
[----:B------:R-:W0:Y:S06]  /*0050*/  LDCU.64 UR6, c[0x0][0x388] ;  /* 0x00007100ff0677ac */ /* 0x000e2c0008000a00 */
[----:B------:R-:W1:Y:S02]  /*0060*/  LDC R3, c[0x0][0x360] ;  /* 0x0000d800ff037b82 */ /* 0x000e640000000800 */
[----:B-1----:R-:W-:-:S05]  /*0070*/  IMAD R6, R3, UR5, R6 ;  /* 0x0000000503067c24 */ /* 0x002fca000f8e0206 */
[----:B0-----:R-:W-:-:S04]  /*0080*/  ISETP.GE.U32.AND P0, PT, R6, UR6, PT ;  /* 0x0000000606007c0c */ /* 0x001fc8000bf06070 */
[----:B------:R-:W-:-:S13]  /*0090*/  ISETP.GE.U32.AND.EX P0, PT, RZ, UR7, PT, P0 ;  /* 0x00000007ff007c0c */ /* 0x000fda000bf06100 */
[----:B--2---:R-:W-:Y:S05]  /*00a0*/  @P0 EXIT ;  /* 0x000000000000094d */ /* 0x004fea0003800000 */
[----:B------:R-:W0:Y:S01]  /*00b0*/  LDCU UR5, c[0x0][0x370] ;  /* 0x00006e00ff0577ac */ /* 0x000e220008000800 */
[----:B------:R-:W-:Y:S01]  /*00c0*/  IMAD.MOV.U32 R7, RZ, RZ, RZ ;  /* 0x000000ffff077224 */ /* 0x000fe200078e00ff */
[----:B------:R-:W1:Y:S01]  /*00d0*/  LDCU.64 UR6, c[0x0][0x358] ;  /* 0x00006b00ff0677ac */ /* 0x000e620008000a00 */
[----:B0-----:R-:W-:-:S12]  /*00e0*/  UIMAD UR4, UR4, UR5, URZ ;  /* 0x00000005040472a4 */ /* 0x001fd8000f8e02ff */
.L_x_8:
[----:B0-----:R-:W0:Y:S02]  /*00f0*/  LDCU.64 UR8, c[0x0][0x380] ;  /* 0x00007000ff0877ac */ /* 0x001e240008000a00 */
[----:B0-----:R-:W-:-:S04]  /*0100*/  LEA R8, P0, R6, UR8, 0x6 ;  /* 0x0000000806087c11 */ /* 0x001fc8000f8030ff */
[----:B------:R-:W-:-:S05]  /*0110*/  LEA.HI.X R9, R6, UR9, R7, 0x6, P0 ;  /* 0x0000000906097c11 */ /* 0x000fca00080f3407 */
[----:B-12---:R-:W2:Y:S04]  /*0120*/  LDG.E.64 R20, desc[UR6][R8.64] ;  /* 0x0000000608147981 */ /* 0x006ea8000c1e1b00 */
[----:B------:R-:W3:Y:S04]  /*0130*/  LDG.E.64 R22, desc[UR6][R8.64+0x8] ;  /* 0x0000080608167981 */ /* 0x000ee8000c1e1b00 */
[----:B------:R-:W4:Y:S04]  /*0140*/  LDG.E.64 R2, desc[UR6][R8.64+0x10] ;  /* 0x0000100608027981 */ /* 0x000f28000c1e1b00 */
[----:B-----5:R-:W5:Y:S04]  /*0150*/  LDG.E.64 R14, desc[UR6][R8.64+0x18] ;  /* 0x00001806080e7981 */ /* 0x020f68000c1e1b00 */
[----:B------:R-:W5:Y:S04]  /*0160*/  LDG.E.64 R18, desc[UR6][R8.64+0x20] ;  /* 0x0000200608127981 */ /* 0x000f68000c1e1b00 */
[----:B------:R-:W5:Y:S04]  /*0170*/  LDG.E.64 R12, desc[UR6][R8.64+0x28] ;  /* 0x00002806080c7981 */ /* 0x000f68000c1e1b00 */
[----:B------:R-:W5:Y:S04]  /*0180*/  LDG.E.64 R16, desc[UR6][R8.64+0x30] ;  /* 0x0000300608107981 */ /* 0x000f68000c1e1b00 */
[----:B------:R0:W5:Y:S01]  /*0190*/  LDG.E.64 R4, desc[UR6][R8.64+0x38] ;  /* 0x0000380608047981 */ /* 0x000162000c1e1b00 */
[----:B--2---:R-:W-:-:S02]  /*01a0*/  IMAD R25, R21, 0x3, RZ ;  /* 0x0000000315197824 */ /* 0x004fc400078e02ff */
[----:B------:R-:W-:-:S04]  /*01b0*/  IMAD.WIDE.U32 R20, R20, 0x3, RZ ;  /* 0x0000000314147825 */ /* 0x000fc800078e00ff */
[----:B---3--:R-:W-:Y:S01]  /*01c0*/  IMAD R27, R23, 0x3, RZ ;  /* 0x00000003171b7824 */ /* 0x008fe200078e02ff */
[----:B------:R-:W-:Y:S01]  /*01d0*/  IADD3 R24, P1, PT, R20, -0x2, RZ ;  /* 0xfffffffe14187810 */ /* 0x000fe20007f3e0ff */
[----:B------:R-:W-:Y:S01]  /*01e0*/  IMAD.WIDE.U32 R22, R22, 0x3, RZ ;  /* 0x0000000316167825 */ /* 0x000fe200078e00ff */
[----:B------:R-:W-:-:S03]  /*01f0*/  IADD3 R10, P0, PT, R20, -0x1, RZ ;  /* 0xffffffff140a7810 */ /* 0x000fc60007f1e0ff */
[----:B------:R-:W-:Y:S01]  /*0200*/  IMAD.IADD R25, R21, 0x1, R25 ;  /* 0x0000000115197824 */ /* 0x000fe200078e0219 */
[----:B------:R-:W-:Y:S01]  /*0210*/  IADD3 R0, P2, PT, R22, -0x2, RZ ;  /* 0xfffffffe16007810 */ /* 0x000fe20007f5e0ff */
[----:B------:R-:W-:Y:S02]  /*0220*/  IMAD.IADD R27, R23, 0x1, R27 ;  /* 0x00000001171b7824 */ /* 0x000fe400078e021b */
[----:B0-----:R-:W-:Y:S01]  /*0230*/  IMAD.MOV.U32 R8, RZ, RZ, R24 ;  /* 0x000000ffff087224 */ /* 0x001fe200078e0018 */
[----:B------:R-:W-:Y:S01]  /*0240*/  IADD3.X R11, PT, PT, R25, -0x1, RZ, P0, !PT ;  /* 0xffffffff190b7810 */ /* 0x000fe200007fe4ff */
[----:B----4-:R-:W-:Y:S01]  /*0250*/  IMAD R23, R3, 0x3, RZ ;  /* 0x0000000303177824 */ /* 0x010fe200078e02ff */
[----:B------:R-:W-:Y:S01]  /*0260*/  IADD3.X R9, PT, PT, R25, -0x1, RZ, P1, !PT ;  /* 0xffffffff19097810 */ /* 0x000fe20000ffe4ff */
[----:B------:R-:W-:Y:S01]  /*0270*/  IMAD.WIDE.U32 R2, R2, 0x3, RZ ;  /* 0x0000000302027825 */ /* 0x000fe200078e00ff */
[----:B------:R-:W-:-:S03]  /*0280*/  IADD3.X R21, PT, PT, R27, -0x1, RZ, P2, !PT ;  /* 0xffffffff1b157810 */ /* 0x000fc600017fe4ff */
[----:B------:R0:W-:Y:S01]  /*0290*/  STL.128 [R1], R8 ;  /* 0x0000000801007387 */ /* 0x0001e20000100c00 */
[----:B------:R-:W-:Y:S01]  /*02a0*/  IMAD.IADD R23, R3, 0x1, R23 ;  /* 0x0000000103177824 */ /* 0x000fe200078e0217 */
[C---:B------:R-:W-:Y:S01]  /*02b0*/  IADD3 R3, P2, PT, R2.reuse, -0x2, RZ ;  /* 0xfffffffe02037810 */ /* 0x040fe20007f5e0ff */
[----:B-----5:R-:W-:Y:S02]  /*02c0*/  IMAD R19, R19, 0x3, RZ ;  /* 0x0000000313137824 */ /* 0x020fe400078e02ff */
[----:B------:R-:W-:Y:S01]  /*02d0*/  IMAD R17, R17, 0x3, RZ ;  /* 0x0000000311117824 */ /* 0x000fe200078e02ff */
[----:B------:R-:W-:Y:S01]  /*02e0*/  IADD3.X R24, PT, PT, R23, -0x1, RZ, P2, !PT ;  /* 0xffffffff17187810 */ /* 0x000fe200017fe4ff */
[----:B0-----:R-:W-:Y:S01]  /*02f0*/  IMAD.MOV.U32 R8, RZ, RZ, R20 ;  /* 0x000000ffff087224 */ /* 0x001fe200078e0014 */
[----:B------:R-:W-:Y:S01]  /*0300*/  IADD3 R20, P1, PT, R2, -0x1, RZ ;  /* 0xffffffff02147810 */ /* 0x000fe20007f3e0ff */
[----:B------:R-:W-:Y:S02]  /*0310*/  IMAD.MOV.U32 R9, RZ, RZ, R25 ;  /* 0x000000ffff097224 */ /* 0x000fe400078e0019 */
[----:B------:R-:W-:-:S02]  /*0320*/  IMAD.MOV.U32 R10, RZ, RZ, R0 ;  /* 0x000000ffff0a7224 */ /* 0x000fc400078e0000 */
[----:B------:R-:W-:Y:S01]  /*0330*/  IMAD.MOV.U32 R11, RZ, RZ, R21 ;  /* 0x000000ffff0b7224 */ /* 0x000fe200078e0015 */
[----:B------:R-:W-:Y:S01]  /*0340*/  IADD3 R21, P0, PT, R22, -0x1, RZ ;  /* 0xffffffff16157810 */ /* 0x000fe20007f1e0ff */
[----:B------:R-:W-:Y:S02]  /*0350*/  IMAD R25, R15, 0x3, RZ ;  /* 0x000000030f197824 */ /* 0x000fe400078e02ff */
[----:B------:R-:W-:Y:S01]  /*0360*/  IMAD.WIDE.U32 R14, R14, 0x3, RZ ;  /* 0x000000030e0e7825 */ /* 0x000fe200078e00ff */
[----:B------:R0:W-:Y:S03]  /*0370*/  STL.128 [R1+0x10], R8 ;  /* 0x0000100801007387 */ /* 0x0001e60000100c00 */
[----:B------:R-:W-:Y:S01]  /*0380*/  IMAD.IADD R15, R15, 0x1, R25 ;  /* 0x000000010f0f7824 */ /* 0x000fe200078e0219 */
[----:B------:R-:W-:Y:S01]  /*0390*/  IADD3.X R25, PT, PT, R23, -0x1, RZ, P1, !PT ;  /* 0xffffffff17197810 */ /* 0x000fe20000ffe4ff */
[----:B0-----:R-:W-:Y:S01]  /*03a0*/  IMAD.MOV.U32 R10, RZ, RZ, R22 ;  /* 0x000000ffff0a7224 */ /* 0x001fe200078e0016 */
[----:B------:R-:W-:Y:S01]  /*03b0*/  IADD3.X R22, PT, PT, R27, -0x1, RZ, P0, !PT ;  /* 0xffffffff1b167810 */ /* 0x000fe200007fe4ff */
[----:B------:R-:W-:Y:S01]  /*03c0*/  IMAD.MOV.U32 R11, RZ, RZ, R27 ;  /* 0x000000ffff0b7224 */ /* 0x000fe200078e001b */
[----:B------:R-:W-:Y:S01]  /*03d0*/  IADD3 R0, P0, PT, R14, -0x2, RZ ;  /* 0xfffffffe0e007810 */ /* 0x000fe20007f1e0ff */
[----:B------:R-:W-:-:S02]  /*03e0*/  IMAD.MOV.U32 R8, RZ, RZ, R21 ;  /* 0x000000ffff087224 */ /* 0x000fc400078e0015 */
[----:B------:R-:W-:Y:S01]  /*03f0*/  IMAD.MOV.U32 R9, RZ, RZ, R22 ;  /* 0x000000ffff097224 */ /* 0x000fe200078e0016 */
[----:B------:R-:W-:-:S04]  /*0400*/  IADD3.X R21, PT, PT, R15, -0x1, RZ, P0, !PT ;  /* 0xffffffff0f157810 */ /* 0x000fc800007fe4ff */
[----:B------:R0:W-:Y:S02]  /*0410*/  STL.128 [R1+0x20], R8 ;  /* 0x0000200801007387 */ /* 0x0001e40000100c00 */
[----:B0-----:R-:W-:Y:S01]  /*0420*/  IMAD.MOV.U32 R10, RZ, RZ, R20 ;  /* 0x000000ffff0a7224 */ /* 0x001fe200078e0014 */
[----:B------:R-:W-:Y:S01]  /*0430*/  IADD3 R20, P0, PT, R14, -0x1, RZ ;  /* 0xffffffff0e147810 */ /* 0x000fe20007f1e0ff */
[----:B------:R-:W-:Y:S02]  /*0440*/  IMAD.MOV.U32 R11, RZ, RZ, R25 ;  /* 0x000000ffff0b7224 */ /* 0x000fe400078e0019 */
[----:B------:R-:W-:Y:S02]  /*0450*/  IMAD.MOV.U32 R8, RZ, RZ, R3 ;  /* 0x000000ffff087224 */ /* 0x000fe400078e0003 */
[----:B------:R-:W-:-:S05]  /*0460*/  IMAD.MOV.U32 R9, RZ, RZ, R24 ;  /* 0x000000ffff097224 */ /* 0x000fca00078e0018 */
[----:B------:R0:W-:Y:S02]  /*0470*/  STL.128 [R1+0x30], R8 ;  /* 0x0000300801007387 */ /* 0x0001e40000100c00 */
[----:B0-----:R-:W-:Y:S02]  /*0480*/  IMAD.MOV.U32 R8, RZ, RZ, R2 ;  /* 0x000000ffff087224 */ /* 0x001fe400078e0002 */
[----:B------:R-:W-:-:S04]  /*0490*/  IMAD.WIDE.U32 R2, R18, 0x3, RZ ;  /* 0x0000000312027825 */ /* 0x000fc800078e00ff */
[----:B------:R-:W-:Y:S01]  /*04a0*/  IMAD.MOV.U32 R9, RZ, RZ, R23 ;  /* 0x000000ffff097224 */ /* 0x000fe200078e0017 */
[----:B------:R-:W-:Y:S01]  /*04b0*/  IADD3 R18, P1, PT, R2, -0x1, RZ ;  /* 0xffffffff02127810 */ /* 0x000fe20007f3e0ff */
[----:B------:R-:W-:Y:S02]  /*04c0*/  IMAD.MOV.U32 R10, RZ, RZ, R0 ;  /* 0x000000ffff0a7224 */ /* 0x000fe400078e0000 */
[----:B------:R-:W-:Y:S01]  /*04d0*/  IMAD.MOV.U32 R11, RZ, RZ, R21 ;  /* 0x000000ffff0b7224 */ /* 0x000fe200078e0015 */
[----:B------:R-:W-:Y:S01]  /*04e0*/  IADD3.X R21, PT, PT, R15, -0x1, RZ, P0, !PT ;  /* 0xffffffff0f157810 */ /* 0x000fe200007fe4ff */
[----:B------:R-:W-:Y:S02]  /*04f0*/  IMAD R23, R13, 0x3, RZ ;  /* 0x000000030d177824 */ /* 0x000fe400078e02ff */
[----:B------:R-:W-:Y:S01]  /*0500*/  IMAD.WIDE.U32 R12, R12, 0x3, RZ ;  /* 0x000000030c0c7825 */ /* 0x000fe200078e00ff */
[----:B------:R0:W-:Y:S03]  /*0510*/  STL.128 [R1+0x40], R8 ;  /* 0x0000400801007387 */ /* 0x0001e60000100c00 */
[----:B------:R-:W-:Y:S01]  /*0520*/  IMAD.IADD R19, R3, 0x1, R19 ;  /* 0x0000000103137824 */ /* 0x000fe200078e0213 */
[----:B------:R-:W-:Y:S01]  /*0530*/  IADD3 R3, P2, PT, R2, -0x2, RZ ;  /* 0xfffffffe02037810 */ /* 0x000fe20007f5e0ff */
[----:B------:R-:W-:Y:S01]  /*0540*/  IMAD.IADD R13, R13, 0x1, R23 ;  /* 0x000000010d0d7824 */ /* 0x000fe200078e0217 */
[----:B------:R-:W-:-:S02]  /*0550*/  IADD3 R0, P0, PT, R12, -0x2, RZ ;  /* 0xfffffffe0c007810 */ /* 0x000fc40007f1e0ff */
[C---:B------:R-:W-:Y:S01]  /*0560*/  IADD3.X R23, PT, PT, R19.reuse, -0x1, RZ, P1, !PT ;  /* 0xffffffff13177810 */ /* 0x040fe20000ffe4ff */
[----:B0-----:R-:W-:Y:S01]  /*0570*/  IMAD.MOV.U32 R10, RZ, RZ, R14 ;  /* 0x000000ffff0a7224 */ /* 0x001fe200078e000e */
[----:B------:R-:W-:Y:S01]  /*0580*/  IADD3.X R14, PT, PT, R19, -0x1, RZ, P2, !PT ;  /* 0xffffffff130e7810 */ /* 0x000fe200017fe4ff */
[----:B------:R-:W-:Y:S01]  /*0590*/  IMAD.MOV.U32 R11, RZ, RZ, R15 ;  /* 0x000000ffff0b7224 */ /* 0x000fe200078e000f */
[----:B------:R-:W-:Y:S01]  /*05a0*/  IADD3.X R15, PT, PT, R13, -0x1, RZ, P0, !PT ;  /* 0xffffffff0d0f7810 */ /* 0x000fe200007fe4ff */
[----:B------:R-:W-:Y:S02]  /*05b0*/  IMAD.MOV.U32 R8, RZ, RZ, R20 ;  /* 0x000000ffff087224 */ /* 0x000fe400078e0014 */
[----:B------:R-:W-:-:S05]  /*05c0*/  IMAD.MOV.U32 R9, RZ, RZ, R21 ;  /* 0x000000ffff097224 */ /* 0x000fca00078e0015 */
[----:B------:R0:W-:Y:S02]  /*05d0*/  STL.128 [R1+0x50], R8 ;  /* 0x0000500801007387 */ /* 0x0001e40000100c00 */
[----:B0-----:R-:W-:Y:S02]  /*05e0*/  IMAD.MOV.U32 R10, RZ, RZ, R18 ;  /* 0x000000ffff0a7224 */ /* 0x001fe400078e0012 */
        /* <DEDUP_REMOVED lines=8> */
[----:B------:R-:W-:Y:S01]  /*0670*/  IMAD.MOV.U32 R9, RZ, RZ, R19 ;  /* 0x000000ffff097224 */ /* 0x000fe200078e0013 */
[C---:B------:R-:W-:Y:S01]  /*0680*/  IADD3 R14, P1, PT, R2.reuse, -0x1, RZ ;  /* 0xffffffff020e7810 */ /* 0x040fe20007f3e0ff */
[----:B------:R-:W-:Y:S02]  /*0690*/  IMAD.MOV.U32 R11, RZ, RZ, R15 ;  /* 0x000000ffff0b7224 */ /* 0x000fe400078e000f */
[----:B------:R-:W-:Y:S01]  /*06a0*/  IMAD.IADD R15, R3, 0x1, R17 ;  /* 0x00000001030f7824 */ /* 0x000fe200078e0211 */
[----:B------:R-:W-:Y:S01]  /*06b0*/  IADD3.X R17, PT, PT, R13, -0x1, RZ, P0, !PT ;  /* 0xffffffff0d117810 */ /* 0x000fe200007fe4ff */
[----:B------:R-:W-:Y:S01]  /*06c0*/  IMAD R19, R5, 0x3, RZ ;  /* 0x0000000305137824 */ /* 0x000fe200078e02ff */
[----:B------:R-:W-:Y:S01]  /*06d0*/  IADD3 R3, P2, PT, R2, -0x2, RZ ;  /* 0xfffffffe02037810 */ /* 0x000fe20007f5e0ff */
[----:B------:R-:W-:Y:S01]  /*06e0*/  IMAD.WIDE.U32 R4, R4, 0x3, RZ ;  /* 0x0000000304047825 */ /* 0x000fe200078e00ff */
[----:B------:R0:W-:Y:S02]  /*06f0*/  STL.128 [R1+0x70], R8 ;  /* 0x0000700801007387 */ /* 0x0001e40000100c00 */
[----:B------:R-:W-:Y:S01]  /*0700*/  IADD3.X R16, PT, PT, R15, -0x1, RZ, P2, !PT ;  /* 0xffffffff0f107810 */ /* 0x000fe200017fe4ff */
[----:B0-----:R-:W-:-:S02]  /*0710*/  IMAD.MOV.U32 R11, RZ, RZ, R13 ;  /* 0x000000ffff0b7224 */ /* 0x001fc400078e000d */
[----:B------:R-:W-:Y:S02]  /*0720*/  IMAD.MOV.U32 R10, RZ, RZ, R12 ;  /* 0x000000ffff0a7224 */ /* 0x000fe400078e000c */
[----:B------:R-:W-:Y:S01]  /*0730*/  IMAD.IADD R13, R5, 0x1, R19 ;  /* 0x00000001050d7824 */ /* 0x000fe200078e0213 */
[----:B------:R-:W-:Y:S01]  /*0740*/  IADD3.X R19, PT, PT, R15, -0x1, RZ, P1, !PT ;  /* 0xffffffff0f137810 */ /* 0x000fe20000ffe4ff */
[----:B------:R-:W-:Y:S01]  /*0750*/  IMAD.MOV.U32 R8, RZ, RZ, R0 ;  /* 0x000000ffff087224 */ /* 0x000fe200078e0000 */
[C---:B------:R-:W-:Y:S01]  /*0760*/  IADD3 R5, P0, PT, R4.reuse, -0x2, RZ ;  /* 0xfffffffe04057810 */ /* 0x040fe20007f1e0ff */
[----:B------:R-:W-:Y:S01]  /*0770*/  IMAD.MOV.U32 R9, RZ, RZ, R17 ;  /* 0x000000ffff097224 */ /* 0x000fe200078e0011 */
[----:B------:R-:W-:Y:S02]  /*0780*/  IADD3 R0, P1, PT, R4, -0x1, RZ ;  /* 0xffffffff04007810 */ /* 0x000fe40007f3e0ff */
[----:B------:R-:W-:Y:S02]  /*0790*/  IADD3.X R12, PT, PT, R13, -0x1, RZ, P0, !PT ;  /* 0xffffffff0d0c7810 */ /* 0x000fe400007fe4ff */
[----:B------:R0:W-:Y:S02]  /*07a0*/  STL.128 [R1+0x80], R8 ;  /* 0x0000800801007387 */ /* 0x0001e40000100c00 */
[----:B0-----:R-:W-:-:S02]  /*07b0*/  IMAD.MOV.U32 R10, RZ, RZ, R14 ;  /* 0x000000ffff0a7224 */ /* 0x001fc400078e000e */
[----:B------:R-:W-:Y:S02]  /*07c0*/  IMAD.MOV.U32 R11, RZ, RZ, R19 ;  /* 0x000000ffff0b7224 */ /* 0x000fe400078e0013 */
[----:B------:R-:W-:Y:S01]  /*07d0*/  IMAD.MOV.U32 R8, RZ, RZ, R3 ;  /* 0x000000ffff087224 */ /* 0x000fe200078e0003 */
[----:B------:R-:W-:Y:S01]  /*07e0*/  IADD3.X R3, PT, PT, R13, -0x1, RZ, P1, !PT ;  /* 0xffffffff0d037810 */ /* 0x000fe20000ffe4ff */
[----:B------:R-:W-:-:S05]  /*07f0*/  IMAD.MOV.U32 R9, RZ, RZ, R16 ;  /* 0x000000ffff097224 */ /* 0x000fca00078e0010 */
[----:B------:R0:W-:Y:S02]  /*0800*/  STL.128 [R1+0x90], R8 ;  /* 0x0000900801007387 */ /* 0x0001e40000100c00 */
[----:B0-----:R-:W-:Y:S02]  /*0810*/  IMAD.MOV.U32 R8, RZ, RZ, R2 ;  /* 0x000000ffff087224 */ /* 0x001fe400078e0002 */
[----:B------:R-:W-:Y:S02]  /*0820*/  IMAD.MOV.U32 R9, RZ, RZ, R15 ;  /* 0x000000ffff097224 */ /* 0x000fe400078e000f */
[----:B------:R-:W-:Y:S02]  /*0830*/  IMAD.MOV.U32 R10, RZ, RZ, R5 ;  /* 0x000000ffff0a7224 */ /* 0x000fe400078e0005 */
[----:B------:R-:W-:-:S05]  /*0840*/  IMAD.MOV.U32 R11, RZ, RZ, R12 ;  /* 0x000000ffff0b7224 */ /* 0x000fca00078e000c */
[----:B------:R0:W-:Y:S02]  /*0850*/  STL.128 [R1+0xa0], R8 ;  /* 0x0000a00801007387 */ /* 0x0001e40000100c00 */
[----:B0-----:R-:W-:Y:S01]  /*0860*/  IMAD.MOV.U32 R10, RZ, RZ, R4 ;  /* 0x000000ffff0a7224 */ /* 0x001fe200078e0004 */
[----:B------:R-:W-:Y:S01]  /*0870*/  CS2R R4, SRZ ;  /* 0x0000000000047805 */ /* 0x000fe2000001ff00 */
[----:B------:R-:W-:Y:S02]  /*0880*/  IMAD.MOV.U32 R11, RZ, RZ, R13 ;  /* 0x000000ffff0b7224 */ /* 0x000fe400078e000d */
[----:B------:R-:W-:Y:S02]  /*0890*/  IMAD.MOV.U32 R8, RZ, RZ, R0 ;  /* 0x000000ffff087224 */ /* 0x000fe400078e0000 */
[----:B------:R-:W-:Y:S01]  /*08a0*/  IMAD.MOV.U32 R9, RZ, RZ, R3 ;  /* 0x000000ffff097224 */ /* 0x000fe200078e0003 */
[----:B------:R-:W-:Y:S01]  /*08b0*/  CS2R R2, SRZ ;  /* 0x0000000000027805 */ /* 0x000fe2000001ff00 */
[----:B------:R-:W-:-:S03]  /*08c0*/  IMAD.MOV.U32 R0, RZ, RZ, RZ ;  /* 0x000000ffff007224 */ /* 0x000fc600078e00ff */
[----:B------:R0:W-:Y:S04]  /*08d0*/  STL.128 [R1+0xb0], R8 ;  /* 0x0000b00801007387 */ /* 0x0001e80000100c00 */
.L_x_7:
[----:B------:R-:W-:Y:S01]  /*08e0*/  ISETP.GT.U32.AND P0, PT, R4, 0x17, PT ;  /* 0x000000170400780c */ /* 0x000fe20003f04070 */
[----:B------:R-:W-:Y:S02]  /*08f0*/  VIADD R0, R0, 0x1 ;  /* 0x0000000100007836 */ /* 0x000fe40000000000 */
[----:B------:R-:W-:Y:S01]  /*0900*/  IMAD.MOV.U32 R37, RZ, RZ, R4 ;  /* 0x000000ffff257224 */ /* 0x000fe200078e0004 */
[----:B------:R-:W-:Y:S01]  /*0910*/  ISETP.GT.U32.AND.EX P0, PT, R5, RZ, PT, P0 ;  /* 0x000000ff0500720c */ /* 0x000fe20003f04100 */
[----:B0-----:R-:W-:Y:S01]  /*0920*/  IMAD.MOV.U32 R8, RZ, RZ, R5 ;  /* 0x000000ffff087224 */ /* 0x001fe200078e0005 */
[----:B------:R-:W-:-:S11]  /*0930*/  ISETP.GE.U32.AND P5, PT, R0, 0x18, PT ;  /* 0x000000180000780c */ /* 0x000fd60003fa6070 */
[----:B--2--5:R-:W-:Y:S05]  /*0940*/  @P0 BRA `(.L_x_0) ;  /* 0x0000002000700947 */ /* 0x024fea0003800000 */
[----:B------:R-:W-:-:S05]  /*0950*/  IMAD.U32 R18, R4, 0x8, R1 ;  /* 0x0000000804127824 */ /* 0x000fca00078e0001 */
[----:B------:R0:W5:Y:S01]  /*0960*/  LDL.64 R12, [R18] ;  /* 0x00000000120c7983 */ /* 0x0001620000100a00 */
[----:B------:R-:W-:Y:S01]  /*0970*/  IADD3 R9, P1, PT, -R4, 0x18, RZ ;  /* 0x0000001804097810 */ /* 0x000fe20007f3e1ff */
[----:B------:R-:W-:Y:S02]  /*0980*/  IMAD.MOV.U32 R37, RZ, RZ, RZ ;  /* 0x000000ffff257224 */ /* 0x000fe400078e00ff */
[----:B------:R-:W-:Y:S01]  /*0990*/  IMAD.MOV.U32 R8, RZ, RZ, RZ ;  /* 0x000000ffff087224 */ /* 0x000fe200078e00ff */
[----:B------:R-:W-:Y:S01]  /*09a0*/  LOP3.LUT R16, R9, 0x3, RZ, 0xc0, !PT ;  /* 0x0000000309107812 */ /* 0x000fe200078ec0ff */
[----:B------:R-:W-:Y:S02]  /*09b0*/  IMAD.MOV.U32 R20, RZ, RZ, R4 ;  /* 0x000000ffff147224 */ /* 0x000fe400078e0004 */
[--C-:B------:R-:W-:Y:S01]  /*09c0*/  IMAD.MOV.U32 R21, RZ, RZ, R5.reuse ;  /* 0x000000ffff157224 */ /* 0x100fe200078e0005 */
[----:B------:R-:W-:Y:S01]  /*09d0*/  ISETP.NE.U32.AND P0, PT, R16, RZ, PT ;  /* 0x000000ff1000720c */ /* 0x000fe20003f05070 */
[----:B------:R-:W-:-:S03]  /*09e0*/  IMAD.X R28, RZ, RZ, ~R5, P1 ;  /* 0x000000ffff1c7224 */ /* 0x000fc600008e0e05 */
[----:B------:R-:W-:-:S13]  /*09f0*/  ISETP.NE.AND.EX P0, PT, RZ, RZ, PT, P0 ;  /* 0x000000ffff00720c */ /* 0x000fda0003f05300 */
[----:B0-----:R-:W-:Y:S05]  /*0a00*/  @!P0 BRA `(.L_x_1) ;  /* 0x00000004002c8947 */ /* 0x001fea0003800000 */
[----:B------:R-:W-:Y:S01]  /*0a10*/  ISETP.NE.U32.AND P0, PT, R16, 0x1, PT ;  /* 0x000000011000780c */ /* 0x000fe20003f05070 */
[----:B------:R-:W-:Y:S01]  /*0a20*/  IMAD R17, R7, 0x12c, RZ ;  /* 0x0000012c07117824 */ /* 0x000fe200078e02ff */
[----:B------:R-:W0:Y:S01]  /*0a30*/  LDCU.128 UR12, c[0x0][0x390] ;  /* 0x00007200ff0c77ac */ /* 0x000e220008000c00 */
[----:B------:R-:W-:Y:S01]  /*0a40*/  IMAD.WIDE.U32 R10, R6, 0x12c, R2 ;  /* 0x0000012c060a7825 */ /* 0x000fe200078e0002 */
[----:B------:R-:W-:-:S03]  /*0a50*/  ISETP.NE.AND.EX P0, PT, RZ, RZ, PT, P0 ;  /* 0x000000ffff00720c */ /* 0x000fc60003f05300 */
[----:B------:R-:W-:Y:S02]  /*0a60*/  IMAD.MOV.U32 R31, RZ, RZ, R4 ;  /* 0x000000ffff1f7224 */ /* 0x000fe400078e0004 */
[----:B------:R-:W-:Y:S02]  /*0a70*/  IMAD.MOV.U32 R29, RZ, RZ, R5 ;  /* 0x000000ffff1d7224 */ /* 0x000fe400078e0005 */
[----:B-----5:R-:W-:Y:S02]  /*0a80*/  IMAD.MOV.U32 R14, RZ, RZ, R12 ;  /* 0x000000ffff0e7224 */ /* 0x020fe400078e000c */
[----:B------:R-:W-:Y:S02]  /*0a90*/  IMAD.MOV.U32 R15, RZ, RZ, R13 ;  /* 0x000000ffff0f7224 */ /* 0x000fe400078e000d */
[----:B------:R-:W-:Y:S02]  /*0aa0*/  IMAD.IADD R30, R11, 0x1, R17 ;  /* 0x000000010b1e7824 */ /* 0x000fe400078e0211 */
[----:B------:R-:W-:Y:S05]  /*0ab0*/  @!P0 BRA `(.L_x_2) ;  /* 0x0000000000a88947 */ /* 0x000fea0003800000 */
[----:B------:R-:W-:Y:S01]  /*0ac0*/  ISETP.NE.U32.AND P0, PT, R16, 0x2, PT ;  /* 0x000000021000780c */ /* 0x000fe20003f05070 */
[----:B------:R-:W-:Y:S01]  /*0ad0*/  IMAD.MOV.U32 R22, RZ, RZ, R12 ;  /* 0x000000ffff167224 */ /* 0x000fe200078e000c */
[----:B------:R-:W1:Y:S01]  /*0ae0*/  LDCU.128 UR8, c[0x0][0x390] ;  /* 0x00007200ff0877ac */ /* 0x000e620008000c00 */
[----:B------:R-:W-:Y:S01]  /*0af0*/  IMAD.MOV.U32 R23, RZ, RZ, R13 ;  /* 0x000000ffff177224 */ /* 0x000fe200078e000d */
[----:B------:R-:W-:-:S13]  /*0b00*/  ISETP.NE.AND.EX P0, PT, RZ, RZ, PT, P0 ;  /* 0x000000ffff00720c */ /* 0x000fda0003f05300 */
[----:B------:R2:W3:Y:S01]  /*0b10*/  @P0 LDL.64 R22, [R18+0x8] ;  /* 0x0000080012160983 */ /* 0x0004e20000100a00 */
[----:B------:R-:W-:Y:S01]  /*0b20*/  IMAD.MOV.U32 R8, RZ, RZ, R4 ;  /* 0x000000ffff087224 */ /* 0x000fe200078e0004 */
[----:B------:R-:W-:-:S05]  /*0b30*/  @P0 IADD3 R8, P2, PT, R4, 0x1, RZ ;  /* 0x0000000104080810 */ /* 0x000fca0007f5e0ff */
[----:B------:R-:W-:-:S06]  /*0b40*/  IMAD.U32 R14, R8, 0x8, R1 ;  /* 0x00000008080e7824 */ /* 0x000fcc00078e0001 */
[----:B------:R-:W5:Y:S01]  /*0b50*/  LDL.64 R14, [R14+0x8] ;  /* 0x000008000e0e7983 */ /* 0x000f620000100a00 */
[-C--:B------:R-:W-:Y:S01]  /*0b60*/  @P0 IADD3 R16, P1, PT, R4, R10.reuse, RZ ;  /* 0x0000000a04100210 */ /* 0x080fe20007f3e0ff */
[--C-:B------:R-:W-:Y:S02]  /*0b70*/  IMAD.MOV.U32 R29, RZ, RZ, R5.reuse ;  /* 0x000000ffff1d7224 */ /* 0x100fe400078e0005 */
[----:B------:R-:W-:Y:S01]  /*0b80*/  @P0 IMAD.X R29, RZ, RZ, R5, P2 ;  /* 0x000000ffff1d0224 */ /* 0x000fe200010e0605 */
[----:B------:R-:W-:Y:S01]  /*0b90*/  IADD3 R20, P2, PT, R8, R10, RZ ;  /* 0x0000000a08147210 */ /* 0x000fe20007f5e0ff */
[----:B------:R-:W-:-:S04]  /*0ba0*/  @P0 IMAD.X R17, R5, 0x1, R30, P1 ;  /* 0x0000000105110824 */ /* 0x000fc800008e061e */
[----:B------:R-:W-:Y:S01]  /*0bb0*/  IMAD.X R21, R29, 0x1, R30, P2 ;  /* 0x000000011d157824 */ /* 0x000fe200010e061e */
[C---:B------:R-:W-:Y:S01]  /*0bc0*/  @P0 SHF.L.U64.HI R17, R16.reuse, 0x3, R17 ;  /* 0x0000000310110819 */ /* 0x040fe20000010211 */
[----:B------:R-:W-:-:S03]  /*0bd0*/  @P0 IMAD.SHL.U32 R16, R16, 0x8, RZ ;  /* 0x0000000810100824 */ /* 0x000fc600078e00ff */
[C---:B------:R-:W-:Y:S01]  /*0be0*/  SHF.L.U64.HI R21, R20.reuse, 0x3, R21 ;  /* 0x0000000314157819 */ /* 0x040fe20000010215 */
[----:B------:R-:W-:Y:S01]  /*0bf0*/  IMAD.SHL.U32 R20, R20, 0x8, RZ ;  /* 0x0000000814147824 */ /* 0x000fe200078e00ff */
[C---:B-1----:R-:W-:Y:S02]  /*0c00*/  @P0 IADD3 R26, P1, PT, R16.reuse, UR8, RZ ;  /* 0x00000008101a0c10 */ /* 0x042fe4000ff3e0ff */
[----:B------:R-:W-:Y:S02]  /*0c10*/  @P0 IADD3 R16, P3, PT, R16, UR10, RZ ;  /* 0x0000000a10100c10 */ /* 0x000fe4000ff7e0ff */
[C---:B------:R-:W-:Y:S02]  /*0c20*/  @P0 IADD3.X R27, PT, PT, R17.reuse, UR9, RZ, P1, !PT ;  /* 0x00000009111b0c10 */ /* 0x040fe40008ffe4ff */
[C---:B--2---:R-:W-:Y:S02]  /*0c30*/  IADD3 R18, P4, PT, R20.reuse, UR8, RZ ;  /* 0x0000000814127c10 */ /* 0x044fe4000ff9e0ff */
[----:B------:R-:W-:Y:S01]  /*0c40*/  IADD3 R20, P6, PT, R20, UR10, RZ ;  /* 0x0000000a14147c10 */ /* 0x000fe2000ffde0ff */
[----:B------:R1:W-:Y:S01]  /*0c50*/  @P0 STG.E.64 desc[UR6][R26.64], R12 ;  /* 0x0000000c1a000986 */ /* 0x0003e2000c101b06 */
[----:B------:R-:W-:-:S02]  /*0c60*/  @P0 IADD3.X R17, PT, PT, R17, UR11, RZ, P3, !PT ;  /* 0x0000000b11110c10 */ /* 0x000fc40009ffe4ff */
[C---:B------:R-:W-:Y:S02]  /*0c70*/  IADD3.X R19, PT, PT, R21.reuse, UR9, RZ, P4, !PT ;  /* 0x0000000915137c10 */ /* 0x040fe4000a7fe4ff */
[----:B------:R-:W-:Y:S01]  /*0c80*/  IADD3.X R21, PT, PT, R21, UR11, RZ, P6, !PT ;  /* 0x0000000b15157c10 */ /* 0x000fe2000b7fe4ff */
[----:B------:R1:W-:Y:S01]  /*0c90*/  @P0 STG.E.64 desc[UR6][R16.64], R12 ;  /* 0x0000000c10000986 */ /* 0x0003e2000c101b06 */
[----:B------:R-:W-:-:S05]  /*0ca0*/  IADD3 R31, P0, PT, R8, 0x1, RZ ;  /* 0x00000001081f7810 */ /* 0x000fca0007f1e0ff */
[----:B------:R-:W-:Y:S01]  /*0cb0*/  IMAD.X R29, RZ, RZ, R29, P0 ;  /* 0x000000ffff1d7224 */ /* 0x000fe200000e061d */
[----:B---3--:R-:W-:Y:S02]  /*0cc0*/  ISETP.GT.U32.AND P2, PT, R12, R22, PT ;  /* 0x000000160c00720c */ /* 0x008fe40003f44070 */
[----:B------:R-:W-:Y:S02]  /*0cd0*/  ISETP.LT.U32.AND P1, PT, R22, R12, PT ;  /* 0x0000000c1600720c */ /* 0x000fe40003f21070 */
[----:B------:R-:W-:Y:S02]  /*0ce0*/  ISETP.GT.U32.AND.EX P2, PT, R13, R23, PT, P2 ;  /* 0x000000170d00720c */ /* 0x000fe40003f44120 */
[----:B------:R-:W-:Y:S02]  /*0cf0*/  ISETP.LT.U32.AND.EX P1, PT, R23, R13, PT, P1 ;  /* 0x0000000d1700720c */ /* 0x000fe40003f21110 */
[----:B------:R-:W-:Y:S02]  /*0d00*/  SEL R24, R12, R22, P2 ;  /* 0x000000160c187207 */ /* 0x000fe40001000000 */
[----:B------:R-:W-:-:S02]  /*0d10*/  SEL R25, R13, R23, P2 ;  /* 0x000000170d197207 */ /* 0x000fc40001000000 */
[----:B------:R-:W-:Y:S02]  /*0d20*/  SEL R22, R22, R12, P1 ;  /* 0x0000000c16167207 */ /* 0x000fe40000800000 */
[----:B------:R-:W-:Y:S01]  /*0d30*/  SEL R23, R23, R13, P1 ;  /* 0x0000000d17177207 */ /* 0x000fe20000800000 */
[----:B------:R1:W-:Y:S04]  /*0d40*/  STG.E.64 desc[UR6][R18.64], R24 ;  /* 0x0000001812007986 */ /* 0x0003e8000c101b06 */
[----:B------:R1:W-:Y:S02]  /*0d50*/  STG.E.64 desc[UR6][R20.64], R22 ;  /* 0x0000001614007986 */ /* 0x0003e4000c101b06 */
.L_x_2:
[----:B------:R-:W-:Y:S02]  /*0d60*/  IADD3 R8, P0, PT, R31, R10, RZ ;  /* 0x0000000a1f087210 */ /* 0x000fe40007f1e0ff */
[----:B-----5:R-:W-:-:S03]  /*0d70*/  ISETP.LT.U32.AND P1, PT, R14, R12, PT ;  /* 0x0000000c0e00720c */ /* 0x020fc60003f21070 */
[----:B------:R-:W-:Y:S01]  /*0d80*/  IMAD.X R11, R29, 0x1, R30, P0 ;  /* 0x000000011d0b7824 */ /* 0x000fe200000e061e */
[----:B------:R-:W-:Y:S01]  /*0d90*/  ISETP.GT.U32.AND P0, PT, R12, R14, PT ;  /* 0x0000000e0c00720c */ /* 0x000fe20003f04070 */
[C---:B-1----:R-:W-:Y:S01]  /*0da0*/  IMAD.SHL.U32 R18, R8.reuse, 0x8, RZ ;  /* 0x0000000808127824 */ /* 0x042fe200078e00ff */
[----:B------:R-:W-:Y:S02]  /*0db0*/  ISETP.LT.U32.AND.EX P1, PT, R15, R13, PT, P1 ;  /* 0x0000000d0f00720c */ /* 0x000fe40003f21110 */
[----:B------:R-:W-:Y:S02]  /*0dc0*/  SHF.L.U64.HI R8, R8, 0x3, R11 ;  /* 0x0000000308087819 */ /* 0x000fe4000001020b */
[----:B------:R-:W-:Y:S02]  /*0dd0*/  ISETP.GT.U32.AND.EX P0, PT, R13, R15, PT, P0 ;  /* 0x0000000f0d00720c */ /* 0x000fe40003f04100 */
[C---:B0-----:R-:W-:Y:S02]  /*0de0*/  IADD3 R10, P2, PT, R18.reuse, UR12, RZ ;  /* 0x0000000c120a7c10 */ /* 0x041fe4000ff5e0ff */
[----:B------:R-:W-:-:S02]  /*0df0*/  IADD3 R18, P3, PT, R18, UR14, RZ ;  /* 0x0000000e12127c10 */ /* 0x000fc4000ff7e0ff */
[----:B------:R-:W-:Y:S02]  /*0e00*/  SEL R16, R12, R14, P0 ;  /* 0x0000000e0c107207 */ /* 0x000fe40000000000 */
[----:B------:R-:W-:Y:S02]  /*0e10*/  SEL R17, R13, R15, P0 ;  /* 0x0000000f0d117207 */ /* 0x000fe40000000000 */
[----:B------:R-:W-:Y:S02]  /*0e20*/  IADD3.X R11, PT, PT, R8, UR13, RZ, P2, !PT ;  /* 0x0000000d080b7c10 */ /* 0x000fe400097fe4ff */
[----:B------:R-:W-:Y:S02]  /*0e30*/  SEL R14, R14, R12, P1 ;  /* 0x0000000c0e0e7207 */ /* 0x000fe40000800000 */
[----:B------:R-:W-:Y:S01]  /*0e40*/  SEL R15, R15, R13, P1 ;  /* 0x0000000d0f0f7207 */ /* 0x000fe20000800000 */
[----:B------:R0:W-:Y:S01]  /*0e50*/  STG.E.64 desc[UR6][R10.64], R16 ;  /* 0x000000100a007986 */ /* 0x0001e2000c101b06 */
[----:B------:R-:W-:-:S02]  /*0e60*/  IADD3.X R19, PT, PT, R8, UR15, RZ, P3, !PT ;  /* 0x0000000f08137c10 */ /* 0x000fc40009ffe4ff */
[----:B------:R-:W-:-:S03]  /*0e70*/  IADD3 R20, P0, PT, R31, 0x1, RZ ;  /* 0x000000011f147810 */ /* 0x000fc60007f1e0ff */
[----:B------:R0:W-:Y:S02]  /*0e80*/  STG.E.64 desc[UR6][R18.64], R14 ;  /* 0x0000000e12007986 */ /* 0x0001e4000c101b06 */
[----:B------:R-:W-:Y:S02]  /*0e90*/  IMAD.X R21, RZ, RZ, R29, P0 ;  /* 0x000000ffff157224 */ /* 0x000fe400000e061d */
[----:B------:R-:W-:Y:S02]  /*0ea0*/  IMAD.MOV.U32 R37, RZ, RZ, R20 ;  /* 0x000000ffff257224 */ /* 0x000fe400078e0014 */
[----:B------:R-:W-:-:S07]  /*0eb0*/  IMAD.MOV.U32 R8, RZ, RZ, R21 ;  /* 0x000000ffff087224 */ /* 0x000fce00078e0015 */
.L_x_1:
[----:B------:R-:W-:-:S04]  /*0ec0*/  ISETP.GE.U32.AND P0, PT, R9, 0x4, PT ;  /* 0x000000040900780c */ /* 0x000fc80003f06070 */
[----:B------:R-:W-:-:S13]  /*0ed0*/  ISETP.GE.U32.AND.EX P0, PT, R28, RZ, PT, P0 ;  /* 0x000000ff1c00720c */ /* 0x000fda0003f06100 */
[----:B------:R-:W-:Y:S05]  /*0ee0*/  @!P0 BRA `(.L_x_0) ;  /* 0x0000001c00088947 */ /* 0x000fea0003800000 */
[----:B------:R-:W1:Y:S01]  /*0ef0*/  LDCU.128 UR8, c[0x0][0x390] ;  /* 0x00007200ff0877ac */ /* 0x000e620008000c00 */
[----:B------:R-:W-:Y:S01]  /*0f00*/  ISETP.GE.U32.AND P1, PT, R20, 0x18, PT ;  /* 0x000000181400780c */ /* 0x000fe20003f26070 */
[----:B0-----:R-:W-:Y:S01]  /*0f10*/  IMAD.SHL.U32 R11, R2, 0x8, RZ ;  /* 0x00000008020b7824 */ /* 0x001fe200078e00ff */
[C---:B------:R-:W-:Y:S01]  /*0f20*/  SHF.L.U64.HI R35, R20.reuse, 0x3, R21 ;  /* 0x0000000314237819 */ /* 0x040fe20000010215 */
[----:B------:R-:W-:Y:S01]  /*0f30*/  IMAD.SHL.U32 R34, R20, 0x8, RZ ;  /* 0x0000000814227824 */ /* 0x000fe200078e00ff */
[----:B------:R-:W-:Y:S01]  /*0f40*/  ISETP.GE.U32.AND.EX P1, PT, R21, RZ, PT, P1 ;  /* 0x000000ff1500720c */ /* 0x000fe20003f26110 */
[----:B------:R-:W-:Y:S01]  /*0f50*/  IMAD R17, R7, 0x960, RZ ;  /* 0x0000096007117824 */ /* 0x000fe200078e02ff */
[----:B------:R-:W-:Y:S01]  /*0f60*/  SHF.L.U64.HI R33, R2, 0x3, R3 ;  /* 0x0000000302217819 */ /* 0x000fe20000010203 */
[----:B------:R-:W-:-:S04]  /*0f70*/  IMAD.WIDE.U32 R14, R6, 0x960, R34 ;  /* 0x00000960060e7825 */ /* 0x000fc800078e0022 */
[----:B------:R-:W-:Y:S02]  /*0f80*/  IMAD.IADD R35, R15, 0x1, R17 ;  /* 0x000000010f237824 */ /* 0x000fe400078e0211 */
[----:B------:R-:W-:Y:S02]  /*0f90*/  IMAD.MOV.U32 R10, RZ, RZ, R14 ;  /* 0x000000ffff0a7224 */ /* 0x000fe400078e000e */
[----:B------:R-:W-:Y:S01]  /*0fa0*/  IMAD.MOV.U32 R37, RZ, RZ, R20 ;  /* 0x000000ffff257224 */ /* 0x000fe200078e0014 */
[C---:B-1----:R-:W-:Y:S01]  /*0fb0*/  IADD3 R9, P0, PT, R11.reuse, UR10, RZ ;  /* 0x0000000a0b097c10 */ /* 0x042fe2000ff1e0ff */
[----:B------:R-:W-:Y:S01]  /*0fc0*/  IMAD.MOV.U32 R8, RZ, RZ, R21 ;  /* 0x000000ffff087224 */ /* 0x000fe200078e0015 */
[----:B------:R-:W-:Y:S01]  /*0fd0*/  IADD3 R11, P2, PT, R11, UR8, RZ ;  /* 0x000000080b0b7c10 */ /* 0x000fe2000ff5e0ff */
[----:B------:R-:W-:Y:S01]  /*0fe0*/  IMAD.IADD R34, R1, 0x1, R34 ;  /* 0x0000000101227824 */ /* 0x000fe200078e0222 */
[C---:B------:R-:W-:Y:S02]  /*0ff0*/  IADD3.X R32, PT, PT, R33.reuse, UR11, RZ, P0, !PT ;  /* 0x0000000b21207c10 */ /* 0x040fe400087fe4ff */
[----:B------:R-:W-:-:S02]  /*1000*/  IADD3.X R33, PT, PT, R33, UR9, RZ, P2, !PT ;  /* 0x0000000921217c10 */ /* 0x000fc400097fe4ff */
[----:B------:R-:W-:Y:S01]  /*1010*/  PLOP3.LUT P0, PT, PT, PT, PT, 0x80, 0x8 ;  /* 0x000000000008781c */ /* 0x000fe20003f0f070 */
[----:B------:R-:W-:-:S12]  /*1020*/  @!P1 BRA `(.L_x_3) ;  /* 0x0000000000f09947 */ /* 0x000fd80003800000 */
[----:B------:R-:W2:Y:S04]  /*1030*/  LDL.64 R26, [R34] ;  /* 0x00000000221a7983 */ /* 0x000ea80000100a00 */
[----:B------:R-:W3:Y:S04]  /*1040*/  LDL.64 R20, [R34+0x8] ;  /* 0x0000080022147983 */ /* 0x000ee80000100a00 */
[----:B------:R-:W4:Y:S04]  /*1050*/  LDL.64 R18, [R34+0x10] ;  /* 0x0000100022127983 */ /* 0x000f280000100a00 */
[----:B------:R0:W4:Y:S01]  /*1060*/  LDL.64 R16, [R34+0x18] ;  /* 0x0000180022107983 */ /* 0x0001220000100a00 */
[----:B------:R-:W-:-:S02]  /*1070*/  IADD3 R24, P1, PT, R10, R11, RZ ;  /* 0x0000000b0a187210 */ /* 0x000fc40007f3e0ff */
[----:B------:R-:W-:-:S03]  /*1080*/  IADD3 R22, P2, PT, R10, R9, RZ ;  /* 0x000000090a167210 */ /* 0x000fc60007f5e0ff */
[C---:B------:R-:W-:Y:S02]  /*1090*/  IMAD.X R25, R35.reuse, 0x1, R33, P1 ;  /* 0x0000000123197824 */ /* 0x040fe400008e0621 */
[----:B------:R-:W-:Y:S02]  /*10a0*/  IMAD.X R23, R35, 0x1, R32, P2 ;  /* 0x0000000123177824 */ /* 0x000fe400010e0620 */
[----:B0-----:R-:W-:Y:S01]  /*10b0*/  VIADD R34, R34, 0x20 ;  /* 0x0000002022227836 */ /* 0x001fe20000000000 */
[----:B--2--5:R-:W-:Y:S02]  /*10c0*/  ISETP.GT.U32.AND P0, PT, R12, R26, PT ;  /* 0x0000001a0c00720c */ /* 0x024fe40003f04070 */
[-C--:B------:R-:W-:Y:S02]  /*10d0*/  ISETP.LT.U32.AND P1, PT, R26, R12.reuse, PT ;  /* 0x0000000c1a00720c */ /* 0x080fe40003f21070 */
[----:B------:R-:W-:Y:S02]  /*10e0*/  ISETP.GT.U32.AND.EX P0, PT, R13, R27, PT, P0 ;  /* 0x0000001b0d00720c */ /* 0x000fe40003f04100 */
[----:B---3--:R-:W-:-:S02]  /*10f0*/  ISETP.LT.U32.AND P2, PT, R20, R12, PT ;  /* 0x0000000c1400720c */ /* 0x008fc40003f41070 */
[----:B------:R-:W-:Y:S02]  /*1100*/  SEL R14, R12, R26, P0 ;  /* 0x0000001a0c0e7207 */ /* 0x000fe40000000000 */
[----:B------:R-:W-:Y:S02]  /*1110*/  SEL R15, R13, R27, P0 ;  /* 0x0000001b0d0f7207 */ /* 0x000fe40000000000 */
[CC--:B------:R-:W-:Y:S02]  /*1120*/  ISETP.LT.U32.AND.EX P0, PT, R27.reuse, R13.reuse, PT, P1 ;  /* 0x0000000d1b00720c */ /* 0x0c0fe40003f01110 */
[-C--:B------:R-:W-:Y:S01]  /*1130*/  ISETP.LT.U32.AND P1, PT, R20, R12.reuse, PT ;  /* 0x0000000c1400720c */ /* 0x080fe20003f21070 */
[----:B------:R0:W-:Y:S01]  /*1140*/  STG.E.64 desc[UR6][R24.64], R14 ;  /* 0x0000000e18007986 */ /* 0x0001e2000c101b06 */
[----:B------:R-:W-:Y:S02]  /*1150*/  SEL R26, R26, R12, P0 ;  /* 0x0000000c1a1a7207 */ /* 0x000fe40000000000 */
[----:B------:R-:W-:-:S02]  /*1160*/  SEL R27, R27, R13, P0 ;  /* 0x0000000d1b1b7207 */ /* 0x000fc40000000000 */
[----:B------:R-:W-:Y:S02]  /*1170*/  ISETP.GT.U32.AND P0, PT, R12, R20, PT ;  /* 0x000000140c00720c */ /* 0x000fe40003f04070 */
[----:B------:R-:W-:Y:S01]  /*1180*/  ISETP.LT.U32.AND.EX P1, PT, R21, R13, PT, P1 ;  /* 0x0000000d1500720c */ /* 0x000fe20003f21110 */
[----:B------:R-:W-:Y:S01]  /*1190*/  STG.E.64 desc[UR6][R22.64], R26 ;  /* 0x0000001a16007986 */ /* 0x000fe2000c101b06 */
[----:B------:R-:W-:Y:S02]  /*11a0*/  ISETP.GT.U32.AND.EX P0, PT, R13, R21, PT, P0 ;  /* 0x000000150d00720c */ /* 0x000fe40003f04100 */
[----:B------:R-:W-:Y:S02]  /*11b0*/  ISETP.LT.U32.AND.EX P2, PT, R21, R13, PT, P2 ;  /* 0x0000000d1500720c */ /* 0x000fe40003f41120 */
[----:B----4-:R-:W-:Y:S02]  /*11c0*/  ISETP.LT.U32.AND P3, PT, R18, R12, PT ;  /* 0x0000000c1200720c */ /* 0x010fe40003f61070 */
[----:B0-----:R-:W-:-:S02]  /*11d0*/  SEL R14, R12, R20, P0 ;  /* 0x000000140c0e7207 */ /* 0x001fc40000000000 */
[----:B------:R-:W-:Y:S02]  /*11e0*/  SEL R15, R13, R21, P0 ;  /* 0x000000150d0f7207 */ /* 0x000fe40000000000 */
[----:B------:R-:W-:Y:S02]  /*11f0*/  ISETP.GT.U32.AND P0, PT, R12, R18, PT ;  /* 0x000000120c00720c */ /* 0x000fe40003f04070 */
[-C--:B------:R-:W-:Y:S01]  /*1200*/  ISETP.LT.U32.AND P6, PT, R18, R12.reuse, PT ;  /* 0x0000000c1200720c */ /* 0x080fe20003fc1070 */
[----:B------:R0:W-:Y:S01]  /*1210*/  STG.E.64 desc[UR6][R24.64+0x8], R14 ;  /* 0x0000080e18007986 */ /* 0x0001e2000c101b06 */
[----:B------:R-:W-:Y:S02]  /*1220*/  SEL R21, R21, R13, P1 ;  /* 0x0000000d15157207 */ /* 0x000fe40000800000 */
[----:B------:R-:W-:Y:S02]  /*1230*/  SEL R20, R20, R12, P2 ;  /* 0x0000000c14147207 */ /* 0x000fe40001000000 */
[----:B------:R-:W-:-:S02]  /*1240*/  ISETP.GT.U32.AND P4, PT, R12, R16, PT ;  /* 0x000000100c00720c */ /* 0x000fc40003f84070 */
[CC--:B------:R-:W-:Y:S01]  /*1250*/  ISETP.LT.U32.AND P2, PT, R16.reuse, R12.reuse, PT ;  /* 0x0000000c1000720c */ /* 0x0c0fe20003f41070 */
[----:B------:R1:W-:Y:S01]  /*1260*/  STG.E.64 desc[UR6][R22.64+0x8], R20 ;  /* 0x0000081416007986 */ /* 0x0003e2000c101b06 */
[----:B------:R-:W-:Y:S02]  /*1270*/  ISETP.LT.U32.AND P1, PT, R16, R12, PT ;  /* 0x0000000c1000720c */ /* 0x000fe40003f21070 */
[----:B------:R-:W-:Y:S02]  /*1280*/  ISETP.GT.U32.AND.EX P0, PT, R13, R19, PT, P0 ;  /* 0x000000130d00720c */ /* 0x000fe40003f04100 */
[CC--:B------:R-:W-:Y:S02]  /*1290*/  ISETP.LT.U32.AND.EX P3, PT, R19.reuse, R13.reuse, PT, P3 ;  /* 0x0000000d1300720c */ /* 0x0c0fe40003f61130 */
[----:B------:R-:W-:Y:S02]  /*12a0*/  ISETP.LT.U32.AND.EX P6, PT, R19, R13, PT, P6 ;  /* 0x0000000d1300720c */ /* 0x000fe40003fc1160 */
[----:B------:R-:W-:-:S02]  /*12b0*/  ISETP.GT.U32.AND.EX P4, PT, R13, R17, PT, P4 ;  /* 0x000000110d00720c */ /* 0x000fc40003f84140 */
[CC--:B------:R-:W-:Y:S02]  /*12c0*/  ISETP.LT.U32.AND.EX P2, PT, R17.reuse, R13.reuse, PT, P2 ;  /* 0x0000000d1100720c */ /* 0x0c0fe40003f41120 */
[----:B------:R-:W-:Y:S02]  /*12d0*/  ISETP.LT.U32.AND.EX P1, PT, R17, R13, PT, P1 ;  /* 0x0000000d1100720c */ /* 0x000fe40003f21110 */
[----:B0-----:R-:W-:Y:S02]  /*12e0*/  SEL R14, R12, R18, P0 ;  /* 0x000000120c0e7207 */ /* 0x001fe40000000000 */
[----:B------:R-:W-:Y:S02]  /*12f0*/  SEL R15, R13, R19, P0 ;  /* 0x000000130d0f7207 */ /* 0x000fe40000000000 */
[----:B-1----:R-:W-:Y:S02]  /*1300*/  SEL R21, R19, R13, P3 ;  /* 0x0000000d13157207 */ /* 0x002fe40001800000 */
[----:B------:R-:W-:Y:S01]  /*1310*/  SEL R20, R18, R12, P6 ;  /* 0x0000000c12147207 */ /* 0x000fe20003000000 */
[----:B------:R0:W-:Y:S01]  /*1320*/  STG.E.64 desc[UR6][R24.64+0x10], R14 ;  /* 0x0000100e18007986 */ /* 0x0001e2000c101b06 */
[----:B------:R-:W-:-:S02]  /*1330*/  SEL R18, R12, R16, P4 ;  /* 0x000000100c127207 */ /* 0x000fc40002000000 */
[----:B------:R-:W-:Y:S01]  /*1340*/  SEL R19, R13, R17, P4 ;  /* 0x000000110d137207 */ /* 0x000fe20002000000 */
[----:B------:R0:W-:Y:S01]  /*1350*/  STG.E.64 desc[UR6][R22.64+0x10], R20 ;  /* 0x0000101416007986 */ /* 0x0001e2000c101b06 */
[----:B------:R-:W-:Y:S02]  /*1360*/  SEL R17, R17, R13, P2 ;  /* 0x0000000d11117207 */ /* 0x000fe40001000000 */
[----:B------:R-:W-:Y:S01]  /*1370*/  SEL R16, R16, R12, P1 ;  /* 0x0000000c10107207 */ /* 0x000fe20000800000 */
[----:B------:R0:W-:Y:S01]  /*1380*/  STG.E.64 desc[UR6][R24.64+0x18], R18 ;  /* 0x0000181218007986 */ /* 0x0001e2000c101b06 */
[----:B------:R-:W-:Y:S02]  /*1390*/  IADD3 R37, P2, PT, R37, 0x4, RZ ;  /* 0x0000000425257810 */ /* 0x000fe40007f5e0ff */
[----:B------:R-:W-:Y:S01]  /*13a0*/  IADD3 R10, P1, PT, R10, 0x20, RZ ;  /* 0x000000200a0a7810 */ /* 0x000fe20007f3e0ff */
[----:B------:R0:W-:Y:S01]  /*13b0*/  STG.E.64 desc[UR6][R22.64+0x18], R16 ;  /* 0x0000181016007986 */ /* 0x0001e2000c101b06 */
[----:B------:R-:W-:Y:S01]  /*13c0*/  PLOP3.LUT P0, PT, PT, PT, PT, 0x8, 0x80 ;  /* 0x000000000080781c */ /* 0x000fe20003f0e170 */
[----:B------:R-:W-:-:S02]  /*13d0*/  IMAD.X R8, RZ, RZ, R8, P2 ;  /* 0x000000ffff087224 */ /* 0x000fc400010e0608 */
[----:B------:R-:W-:-:S10]  /*13e0*/  IMAD.X R35, RZ, RZ, R35, P1 ;  /* 0x000000ffff237224 */ /* 0x000fd400008e0623 */
.L_x_3:
[C---:B0-----:R-:W-:Y:S02]  /*13f0*/  IADD3 R14, P3, PT, -R37.reuse, 0x18, RZ ;  /* 0x00000018250e7810 */ /* 0x041fe40007f7e1ff */
[----:B------:R-:W-:Y:S02]  /*1400*/  ISETP.GE.U32.AND P1, PT, R37, 0x18, PT ;  /* 0x000000182500780c */ /* 0x000fe40003f26070 */
[----:B------:R-:W-:Y:S01]  /*1410*/  ISETP.LE.U32.AND P2, PT, R14, 0xc, PT ;  /* 0x0000000c0e00780c */ /* 0x000fe20003f43070 */
[----:B------:R-:W-:Y:S01]  /*1420*/  IMAD.X R14, RZ, RZ, ~R8, P3 ;  /* 0x000000ffff0e7224 */ /* 0x000fe200018e0e08 */
[----:B------:R-:W-:-:S04]  /*1430*/  ISETP.GE.U32.AND.EX P1, PT, R8, RZ, PT, P1 ;  /* 0x000000ff0800720c */ /* 0x000fc80003f26110 */
[----:B------:R-:W-:-:S13]  /*1440*/  ISETP.LE.U32.OR.EX P1, PT, R14, RZ, P1, P2 ;  /* 0x000000ff0e00720c */ /* 0x000fda0000f23520 */
[----:B------:R-:W-:Y:S05]  /*1450*/  @P1 BRA `(.L_x_4) ;  /* 0x0000000800fc1947 */ /* 0x000fea0003800000 */
[----:B------:R-:W-:-:S13]  /*1460*/  PLOP3.LUT P0, PT, PT, PT, PT, 0x8, 0x80 ;  /* 0x000000000080781c */ /* 0x000fda0003f0e170 */
.L_x_5:
[----:B------:R-:W2:Y:S04]  /*1470*/  LDL.64 R28, [R34] ;  /* 0x00000000221c7983 */ /* 0x000ea80000100a00 */
[----:B------:R-:W3:Y:S04]  /*1480*/  LDL.64 R26, [R34+0x8] ;  /* 0x00000800221a7983 */ /* 0x000ee80000100a00 */
[----:B------:R-:W4:Y:S04]  /*1490*/  LDL.64 R22, [R34+0x10] ;  /* 0x0000100022167983 */ /* 0x000f280000100a00 */
[----:B------:R-:W4:Y:S04]  /*14a0*/  LDL.64 R18, [R34+0x18] ;  /* 0x0000180022127983 */ /* 0x000f280000100a00 */
[----:B------:R-:W4:Y:S04]  /*14b0*/  LDL.64 R14, [R34+0x20] ;  /* 0x00002000220e7983 */ /* 0x000f280000100a00 */
[----:B------:R-:W4:Y:S01]  /*14c0*/  LDL.64 R24, [R34+0x28] ;  /* 0x0000280022187983 */ /* 0x000f220000100a00 */
[----:B------:R-:W-:-:S05]  /*14d0*/  IADD3 R20, P2, PT, R10, R11, RZ ;  /* 0x0000000b0a147210 */ /* 0x000fca0007f5e0ff */
[----:B------:R-:W-:Y:S01]  /*14e0*/  IMAD.X R21, R35, 0x1, R33, P2 ;  /* 0x0000000123157824 */ /* 0x000fe200010e0621 */
[----:B--2--5:R-:W-:-:S04]  /*14f0*/  ISETP.GT.U32.AND P1, PT, R12, R28, PT ;  /* 0x0000001c0c00720c */ /* 0x024fc80003f24070 */
[CC--:B------:R-:W-:Y:S02]  /*1500*/  ISETP.GT.U32.AND.EX P1, PT, R13.reuse, R29.reuse, PT, P1 ;  /* 0x0000001d0d00720c */ /* 0x0c0fe40003f24110 */
[----:B---3--:R-:W-:Y:S02]  /*1510*/  ISETP.LT.U32.AND P2, PT, R26, R12, PT ;  /* 0x0000000c1a00720c */ /* 0x008fe40003f41070 */
[----:B------:R-:W-:Y:S02]  /*1520*/  SEL R16, R12, R28, P1 ;  /* 0x0000001c0c107207 */ /* 0x000fe40000800000 */
[----:B------:R-:W-:Y:S02]  /*1530*/  SEL R17, R13, R29, P1 ;  /* 0x0000001d0d117207 */ /* 0x000fe40000800000 */
[----:B------:R-:W-:-:S03]  /*1540*/  ISETP.LT.U32.AND P1, PT, R28, R12, PT ;  /* 0x0000000c1c00720c */ /* 0x000fc60003f21070 */
[----:B------:R0:W-:Y:S01]  /*1550*/  STG.E.64 desc[UR6][R20.64], R16 ;  /* 0x0000001014007986 */ /* 0x0001e2000c101b06 */
[----:B------:R-:W-:-:S04]  /*1560*/  ISETP.LT.U32.AND.EX P1, PT, R29, R13, PT, P1 ;  /* 0x0000000d1d00720c */ /* 0x000fc80003f21110 */
[----:B------:R-:W-:Y:S02]  /*1570*/  SEL R28, R28, R12, P1 ;  /* 0x0000000c1c1c7207 */ /* 0x000fe40000800000 */
[----:B------:R-:W-:Y:S02]  /*1580*/  SEL R29, R29, R13, P1 ;  /* 0x0000000d1d1d7207 */ /* 0x000fe40000800000 */
[----:B------:R-:W-:-:S05]  /*1590*/  IADD3 R30, P1, PT, R10, R9, RZ ;  /* 0x000000090a1e7210 */ /* 0x000fca0007f3e0ff */
[----:B------:R-:W-:Y:S01]  /*15a0*/  IMAD.X R31, R35, 0x1, R32, P1 ;  /* 0x00000001231f7824 */ /* 0x000fe200008e0620 */
[----:B------:R-:W-:-:S04]  /*15b0*/  ISETP.GT.U32.AND P1, PT, R12, R26, PT ;  /* 0x0000001a0c00720c */ /* 0x000fc80003f24070 */
[CC--:B------:R-:W-:Y:S01]  /*15c0*/  ISETP.GT.U32.AND.EX P1, PT, R13.reuse, R27.reuse, PT, P1 ;  /* 0x0000001b0d00720c */ /* 0x0c0fe20003f24110 */
[----:B------:R1:W-:Y:S03]  /*15d0*/  STG.E.64 desc[UR6][R30.64], R28 ;  /* 0x0000001c1e007986 */ /* 0x0003e6000c101b06 */
[----:B0-----:R-:W-:Y:S02]  /*15e0*/  SEL R16, R12, R26, P1 ;  /* 0x0000001a0c107207 */ /* 0x001fe40000800000 */
[----:B------:R-:W-:Y:S02]  /*15f0*/  SEL R17, R13, R27, P1 ;  /* 0x0000001b0d117207 */ /* 0x000fe40000800000 */
[----:B------:R-:W-:-:S03]  /*1600*/  ISETP.LT.U32.AND.EX P1, PT, R27, R13, PT, P2 ;  /* 0x0000000d1b00720c */ /* 0x000fc60003f21120 */
[----:B------:R0:W-:Y:S01]  /*1610*/  STG.E.64 desc[UR6][R20.64+0x8], R16 ;  /* 0x0000081014007986 */ /* 0x0001e2000c101b06 */
[----:B------:R-:W-:Y:S02]  /*1620*/  SEL R26, R26, R12, P1 ;  /* 0x0000000c1a1a7207 */ /* 0x000fe40000800000 */
[----:B------:R-:W-:Y:S02]  /*1630*/  SEL R27, R27, R13, P1 ;  /* 0x0000000d1b1b7207 */ /* 0x000fe40000800000 */
[----:B----4-:R-:W-:-:S04]  /*1640*/  ISETP.GT.U32.AND P1, PT, R12, R22, PT ;  /* 0x000000160c00720c */ /* 0x010fc80003f24070 */
[----:B------:R-:W-:-:S04]  /*1650*/  ISETP.GT.U32.AND.EX P1, PT, R13, R23, PT, P1 ;  /* 0x000000170d00720c */ /* 0x000fc80003f24110 */
[----:B-1----:R-:W-:Y:S02]  /*1660*/  SEL R28, R12, R22, P1 ;  /* 0x000000160c1c7207 */ /* 0x002fe40000800000 */
[----:B0-----:R-:W-:Y:S02]  /*1670*/  IADD3 R16, P2, PT, R10, R9, RZ ;  /* 0x000000090a107210 */ /* 0x001fe40007f5e0ff */
[----:B------:R-:W-:Y:S02]  /*1680*/  SEL R29, R13, R23, P1 ;  /* 0x000000170d1d7207 */ /* 0x000fe40000800000 */
[----:B------:R-:W-:Y:S01]  /*1690*/  ISETP.LT.U32.AND P1, PT, R22, R12, PT ;  /* 0x0000000c1600720c */ /* 0x000fe20003f21070 */
[----:B------:R-:W-:-:S03]  /*16a0*/  IMAD.X R17, R35, 0x1, R32, P2 ;  /* 0x0000000123117824 */ /* 0x000fc600010e0620 */
[CC--:B------:R-:W-:Y:S02]  /*16b0*/  ISETP.LT.U32.AND.EX P1, PT, R23.reuse, R13.reuse, PT, P1 ;  /* 0x0000000d1700720c */ /* 0x0c0fe40003f21110 */
[----:B------:R-:W-:Y:S02]  /*16c0*/  STG.E.64 desc[UR6][R16.64+0x8], R26 ;  /* 0x0000081a10007986 */ /* 0x000fe4000c101b06 */
[----:B------:R-:W-:Y:S02]  /*16d0*/  SEL R30, R22, R12, P1 ;  /* 0x0000000c161e7207 */ /* 0x000fe40000800000 */
[----:B------:R0:W-:Y:S01]  /*16e0*/  STG.E.64 desc[UR6][R20.64+0x10], R28 ;  /* 0x0000101c14007986 */ /* 0x0001e2000c101b06 */
[----:B------:R-:W-:Y:S02]  /*16f0*/  SEL R31, R23, R13, P1 ;  /* 0x0000000d171f7207 */ /* 0x000fe40000800000 */
[----:B------:R-:W-:-:S04]  /*1700*/  ISETP.GT.U32.AND P1, PT, R12, R18, PT ;  /* 0x000000120c00720c */ /* 0x000fc80003f24070 */
[CC--:B------:R-:W-:Y:S01]  /*1710*/  ISETP.GT.U32.AND.EX P1, PT, R13.reuse, R19.reuse, PT, P1 ;  /* 0x000000130d00720c */ /* 0x0c0fe20003f24110 */
[----:B0-----:R-:W2:Y:S03]  /*1720*/  LDL.64 R28, [R34+0x30] ;  /* 0x00003000221c7983 */ /* 0x001ea60000100a00 */
[----:B------:R-:W-:Y:S02]  /*1730*/  SEL R26, R12, R18, P1 ;  /* 0x000000120c1a7207 */ /* 0x000fe40000800000 */
[----:B------:R-:W-:Y:S01]  /*1740*/  SEL R27, R13, R19, P1 ;  /* 0x000000130d1b7207 */ /* 0x000fe20000800000 */
[----:B------:R-:W-:Y:S01]  /*1750*/  STG.E.64 desc[UR6][R16.64+0x10], R30 ;  /* 0x0000101e10007986 */ /* 0x000fe2000c101b06 */
[----:B------:R-:W-:-:S03]  /*1760*/  ISETP.LT.U32.AND P1, PT, R18, R12, PT ;  /* 0x0000000c1200720c */ /* 0x000fc60003f21070 */
[----:B------:R0:W-:Y:S01]  /*1770*/  STG.E.64 desc[UR6][R20.64+0x18], R26 ;  /* 0x0000181a14007986 */ /* 0x0001e2000c101b06 */
[----:B------:R-:W-:-:S04]  /*1780*/  ISETP.LT.U32.AND.EX P1, PT, R19, R13, PT, P1 ;  /* 0x0000000d1300720c */ /* 0x000fc80003f21110 */
[----:B------:R-:W-:Y:S02]  /*1790*/  SEL R22, R18, R12, P1 ;  /* 0x0000000c12167207 */ /* 0x000fe40000800000 */
[----:B------:R-:W-:Y:S02]  /*17a0*/  SEL R23, R19, R13, P1 ;  /* 0x0000000d13177207 */ /* 0x000fe40000800000 */
[CC--:B------:R-:W-:Y:S01]  /*17b0*/  ISETP.GT.U32.AND P1, PT, R12.reuse, R14.reuse, PT ;  /* 0x0000000e0c00720c */ /* 0x0c0fe20003f24070 */
[----:B0-----:R-:W3:Y:S03]  /*17c0*/  LDL.64 R26, [R34+0x38] ;  /* 0x00003800221a7983 */ /* 0x001ee60000100a00 */
[----:B------:R-:W-:Y:S01]  /*17d0*/  ISETP.GT.U32.AND.EX P1, PT, R13, R15, PT, P1 ;  /* 0x0000000f0d00720c */ /* 0x000fe20003f24110 */
[----:B------:R0:W-:Y:S03]  /*17e0*/  STG.E.64 desc[UR6][R16.64+0x18], R22 ;  /* 0x0000181610007986 */ /* 0x0001e6000c101b06 */
[----:B------:R-:W-:-:S02]  /*17f0*/  SEL R30, R12, R14, P1 ;  /* 0x0000000e0c1e7207 */ /* 0x000fc40000800000 */
[----:B------:R-:W-:Y:S02]  /*1800*/  SEL R31, R13, R15, P1 ;  /* 0x0000000f0d1f7207 */ /* 0x000fe40000800000 */
[----:B------:R-:W-:-:S03]  /*1810*/  ISETP.LT.U32.AND P1, PT, R14, R12, PT ;  /* 0x0000000c0e00720c */ /* 0x000fc60003f21070 */
[----:B------:R-:W-:Y:S01]  /*1820*/  STG.E.64 desc[UR6][R20.64+0x20], R30 ;  /* 0x0000201e14007986 */ /* 0x000fe2000c101b06 */
[----:B------:R-:W-:-:S03]  /*1830*/  ISETP.LT.U32.AND.EX P1, PT, R15, R13, PT, P1 ;  /* 0x0000000d0f00720c */ /* 0x000fc60003f21110 */
[----:B0-----:R-:W4:Y:S01]  /*1840*/  LDL.64 R22, [R34+0x40] ;  /* 0x0000400022167983 */ /* 0x001f220000100a00 */
[----:B------:R-:W-:Y:S02]  /*1850*/  SEL R18, R14, R12, P1 ;  /* 0x0000000c0e127207 */ /* 0x000fe40000800000 */
[----:B------:R-:W-:Y:S02]  /*1860*/  SEL R19, R15, R13, P1 ;  /* 0x0000000d0f137207 */ /* 0x000fe40000800000 */
[----:B------:R-:W-:-:S03]  /*1870*/  ISETP.GT.U32.AND P1, PT, R12, R24, PT ;  /* 0x000000180c00720c */ /* 0x000fc60003f24070 */
[----:B------:R0:W-:Y:S01]  /*1880*/  STG.E.64 desc[UR6][R16.64+0x20], R18 ;  /* 0x0000201210007986 */ /* 0x0001e2000c101b06 */
[----:B------:R-:W-:-:S04]  /*1890*/  ISETP.GT.U32.AND.EX P1, PT, R13, R25, PT, P1 ;  /* 0x000000190d00720c */ /* 0x000fc80003f24110 */
[----:B------:R-:W-:Y:S01]  /*18a0*/  SEL R14, R12, R24, P1 ;  /* 0x000000180c0e7207 */ /* 0x000fe20000800000 */
[----:B0-----:R-:W4:Y:S01]  /*18b0*/  LDL.64 R18, [R34+0x48] ;  /* 0x0000480022127983 */ /* 0x001f220000100a00 */
[----:B------:R-:W-:Y:S02]  /*18c0*/  SEL R15, R13, R25, P1 ;  /* 0x000000190d0f7207 */ /* 0x000fe40000800000 */
[----:B------:R-:W-:-:S03]  /*18d0*/  ISETP.LT.U32.AND P1, PT, R24, R12, PT ;  /* 0x0000000c1800720c */ /* 0x000fc60003f21070 */
[----:B------:R0:W-:Y:S01]  /*18e0*/  STG.E.64 desc[UR6][R20.64+0x28], R14 ;  /* 0x0000280e14007986 */ /* 0x0001e2000c101b06 */
[----:B------:R-:W-:-:S04]  /*18f0*/  ISETP.LT.U32.AND.EX P1, PT, R25, R13, PT, P1 ;  /* 0x0000000d1900720c */ /* 0x000fc80003f21110 */
[----:B------:R-:W-:Y:S02]  /*1900*/  SEL R30, R24, R12, P1 ;  /* 0x0000000c181e7207 */ /* 0x000fe40000800000 */
[----:B------:R-:W-:Y:S01]  /*1910*/  SEL R31, R25, R13, P1 ;  /* 0x0000000d191f7207 */ /* 0x000fe20000800000 */
[----:B0-----:R-:W4:Y:S04]  /*1920*/  LDL.64 R14, [R34+0x50] ;  /* 0x00005000220e7983 */ /* 0x001f280000100a00 */
[----:B------:R-:W-:Y:S01]  /*1930*/  STG.E.64 desc[UR6][R16.64+0x28], R30 ;  /* 0x0000281e10007986 */ /* 0x000fe2000c101b06 */
[----:B--2---:R-:W-:-:S04]  /*1940*/  ISETP.GT.U32.AND P1, PT, R12, R28, PT ;  /* 0x0000001c0c00720c */ /* 0x004fc80003f24070 */
[----:B------:R-:W-:-:S04]  /*1950*/  ISETP.GT.U32.AND.EX P1, PT, R13, R29, PT, P1 ;  /* 0x0000001d0d00720c */ /* 0x000fc80003f24110 */
[----:B------:R-:W-:Y:S02]  /*1960*/  SEL R24, R12, R28, P1 ;  /* 0x0000001c0c187207 */ /* 0x000fe40000800000 */
[----:B------:R-:W-:Y:S02]  /*1970*/  SEL R25, R13, R29, P1 ;  /* 0x0000001d0d197207 */ /* 0x000fe40000800000 */
[----:B------:R-:W-:-:S03]  /*1980*/  ISETP.LT.U32.AND P1, PT, R28, R12, PT ;  /* 0x0000000c1c00720c */ /* 0x000fc60003f21070 */
[----:B------:R0:W-:Y:S01]  /*1990*/  STG.E.64 desc[UR6][R20.64+0x30], R24 ;  /* 0x0000301814007986 */ /* 0x0001e2000c101b06 */
[CC--:B------:R-:W-:Y:S02]  /*19a0*/  ISETP.LT.U32.AND.EX P1, PT, R29.reuse, R13.reuse, PT, P1 ;  /* 0x0000000d1d00720c */ /* 0x0c0fe40003f21110 */
[-C--:B---3--:R-:W-:Y:S02]  /*19b0*/  ISETP.LT.U32.AND P2, PT, R26, R12.reuse, PT ;  /* 0x0000000c1a00720c */ /* 0x088fe40003f41070 */
[----:B0-----:R-:W-:Y:S02]  /*19c0*/  SEL R24, R28, R12, P1 ;  /* 0x0000000c1c187207 */ /* 0x001fe40000800000 */
[----:B------:R-:W-:Y:S02]  /*19d0*/  SEL R25, R29, R13, P1 ;  /* 0x0000000d1d197207 */ /* 0x000fe40000800000 */
[----:B------:R-:W-:-:S03]  /*19e0*/  ISETP.GT.U32.AND P1, PT, R12, R26, PT ;  /* 0x0000001a0c00720c */ /* 0x000fc60003f24070 */
[----:B------:R0:W-:Y:S01]  /*19f0*/  STG.E.64 desc[UR6][R16.64+0x30], R24 ;  /* 0x0000301810007986 */ /* 0x0001e2000c101b06 */
[----:B------:R-:W-:-:S04]  /*1a00*/  ISETP.GT.U32.AND.EX P1, PT, R13, R27, PT, P1 ;  /* 0x0000001b0d00720c */ /* 0x000fc80003f24110 */
[----:B------:R-:W-:Y:S02]  /*1a10*/  SEL R30, R12, R26, P1 ;  /* 0x0000001a0c1e7207 */ /* 0x000fe40000800000 */
[----:B------:R-:W-:Y:S02]  /*1a20*/  SEL R31, R13, R27, P1 ;  /* 0x0000001b0d1f7207 */ /* 0x000fe40000800000 */
[----:B------:R-:W-:-:S03]  /*1a30*/  ISETP.LT.U32.AND.EX P1, PT, R27, R13, PT, P2 ;  /* 0x0000000d1b00720c */ /* 0x000fc60003f21120 */
[----:B------:R-:W-:Y:S01]  /*1a40*/  STG.E.64 desc[UR6][R20.64+0x38], R30 ;  /* 0x0000381e14007986 */ /* 0x000fe2000c101b06 */
[----:B------:R-:W-:Y:S02]  /*1a50*/  SEL R28, R26, R12, P1 ;  /* 0x0000000c1a1c7207 */ /* 0x000fe40000800000 */
[----:B------:R-:W-:Y:S02]  /*1a60*/  SEL R29, R27, R13, P1 ;  /* 0x0000000d1b1d7207 */ /* 0x000fe40000800000 */
[----:B----4-:R-:W-:Y:S01]  /*1a70*/  ISETP.GT.U32.AND P1, PT, R12, R22, PT ;  /* 0x000000160c00720c */ /* 0x010fe20003f24070 */
[----:B------:R-:W2:Y:S01]  /*1a80*/  LDL.64 R26, [R34+0x58] ;  /* 0x00005800221a7983 */ /* 0x000ea20000100a00 */
[----:B------:R-:W-:Y:S02]  /*1a90*/  ISETP.LT.U32.AND P2, PT, R22, R12, PT ;  /* 0x0000000c1600720c */ /* 0x000fe40003f41070 */
[----:B------:R-:W-:Y:S01]  /*1aa0*/  ISETP.GT.U32.AND.EX P1, PT, R13, R23, PT, P1 ;  /* 0x000000170d00720c */ /* 0x000fe20003f24110 */
[----:B------:R1:W-:Y:S01]  /*1ab0*/  STG.E.64 desc[UR6][R16.64+0x38], R28 ;  /* 0x0000381c10007986 */ /* 0x0003e2000c101b06 */
[----:B------:R-:W-:-:S02]  /*1ac0*/  ISETP.LT.U32.AND.EX P2, PT, R23, R13, PT, P2 ;  /* 0x0000000d1700720c */ /* 0x000fc40003f41120 */
[C---:B0-----:R-:W-:Y:S02]  /*1ad0*/  SEL R24, R12.reuse, R22, P1 ;  /* 0x000000160c187207 */ /* 0x041fe40000800000 */
[----:B------:R-:W-:Y:S02]  /*1ae0*/  SEL R25, R13, R23, P1 ;  /* 0x000000170d197207 */ /* 0x000fe40000800000 */
[----:B------:R-:W-:Y:S02]  /*1af0*/  ISETP.GT.U32.AND P1, PT, R12, R18, PT ;  /* 0x000000120c00720c */ /* 0x000fe40003f24070 */
[----:B------:R-:W-:Y:S01]  /*1b00*/  SEL R22, R22, R12, P2 ;  /* 0x0000000c16167207 */ /* 0x000fe20001000000 */
[----:B------:R0:W-:Y:S01]  /*1b10*/  STG.E.64 desc[UR6][R20.64+0x40], R24 ;  /* 0x0000401814007986 */ /* 0x0001e2000c101b06 */
[----:B------:R-:W-:Y:S02]  /*1b20*/  SEL R23, R23, R13, P2 ;  /* 0x0000000d17177207 */ /* 0x000fe40001000000 */
[----:B------:R-:W-:-:S02]  /*1b30*/  ISETP.GT.U32.AND.EX P1, PT, R13, R19, PT, P1 ;  /* 0x000000130d00720c */ /* 0x000fc40003f24110 */
[----:B------:R-:W-:Y:S01]  /*1b40*/  ISETP.LT.U32.AND P2, PT, R18, R12, PT ;  /* 0x0000000c1200720c */ /* 0x000fe20003f41070 */
[----:B------:R3:W-:Y:S01]  /*1b50*/  STG.E.64 desc[UR6][R16.64+0x40], R22 ;  /* 0x0000401610007986 */ /* 0x0007e2000c101b06 */
[----:B-1----:R-:W-:Y:S02]  /*1b60*/  SEL R28, R12, R18, P1 ;  /* 0x000000120c1c7207 */ /* 0x002fe40000800000 */
[----:B------:R-:W-:Y:S02]  /*1b70*/  SEL R29, R13, R19, P1 ;  /* 0x000000130d1d7207 */ /* 0x000fe40000800000 */
[----:B------:R-:W-:Y:S01]  /*1b80*/  ISETP.LT.U32.AND.EX P1, PT, R19, R13, PT, P2 ;  /* 0x0000000d1300720c */ /* 0x000fe20003f21120 */
[----:B0-----:R-:W4:Y:S03]  /*1b90*/  LDL.64 R24, [R34+0x60] ;  /* 0x0000600022187983 */ /* 0x001f260000100a00 */
[----:B------:R-:W-:-:S02]  /*1ba0*/  SEL R30, R18, R12, P1 ;  /* 0x0000000c121e7207 */ /* 0x000fc40000800000 */
[----:B------:R-:W-:Y:S01]  /*1bb0*/  SEL R31, R19, R13, P1 ;  /* 0x0000000d131f7207 */ /* 0x000fe20000800000 */
[----:B------:R0:W-:Y:S01]  /*1bc0*/  STG.E.64 desc[UR6][R20.64+0x48], R28 ;  /* 0x0000481c14007986 */ /* 0x0001e2000c101b06 */
[----:B------:R-:W-:-:S03]  /*1bd0*/  ISETP.GT.U32.AND P1, PT, R12, R14, PT ;  /* 0x0000000e0c00720c */ /* 0x000fc60003f24070 */
[----:B---3--:R-:W3:Y:S01]  /*1be0*/  LDL.64 R22, [R34+0x68] ;  /* 0x0000680022167983 */ /* 0x008ee20000100a00 */
[CC--:B------:R-:W-:Y:S02]  /*1bf0*/  ISETP.GT.U32.AND.EX P1, PT, R13.reuse, R15.reuse, PT, P1 ;  /* 0x0000000f0d00720c */ /* 0x0c0fe40003f24110 */
[----:B------:R-:W-:Y:S01]  /*1c00*/  ISETP.LT.U32.AND P2, PT, R14, R12, PT ;  /* 0x0000000c0e00720c */ /* 0x000fe20003f41070 */
[----:B------:R-:W-:Y:S01]  /*1c10*/  STG.E.64 desc[UR6][R16.64+0x48], R30 ;  /* 0x0000481e10007986 */ /* 0x000fe2000c101b06 */
[----:B------:R-:W-:Y:S02]  /*1c20*/  SEL R18, R12, R14, P1 ;  /* 0x0000000e0c127207 */ /* 0x000fe40000800000 */
[----:B------:R-:W-:Y:S02]  /*1c30*/  SEL R19, R13, R15, P1 ;  /* 0x0000000f0d137207 */ /* 0x000fe40000800000 */
[----:B------:R-:W-:-:S03]  /*1c40*/  ISETP.LT.U32.AND.EX P1, PT, R15, R13, PT, P2 ;  /* 0x0000000d0f00720c */ /* 0x000fc60003f21120 */
[----:B------:R1:W-:Y:S01]  /*1c50*/  STG.E.64 desc[UR6][R20.64+0x50], R18 ;  /* 0x0000501214007986 */ /* 0x0003e2000c101b06 */
[----:B0-----:R-:W-:Y:S02]  /*1c60*/  SEL R28, R14, R12, P1 ;  /* 0x0000000c0e1c7207 */ /* 0x001fe40000800000 */
[----:B------:R-:W-:Y:S02]  /*1c70*/  SEL R29, R15, R13, P1 ;  /* 0x0000000d0f1d7207 */ /* 0x000fe40000800000 */
[----:B------:R-:W3:Y:S04]  /*1c80*/  LDL.64 R14, [R34+0x78] ;  /* 0x00007800220e7983 */ /* 0x000ee80000100a00 */
[----:B-1----:R0:W3:Y:S04]  /*1c90*/  LDL.64 R18, [R34+0x70] ;  /* 0x0000700022127983 */ /* 0x0020e80000100a00 */
[----:B------:R-:W-:Y:S01]  /*1ca0*/  STG.E.64 desc[UR6][R16.64+0x50], R28 ;  /* 0x0000501c10007986 */ /* 0x000fe2000c101b06 */
[----:B0-----:R-:W-:Y:S01]  /*1cb0*/  VIADD R34, R34, 0x80 ;  /* 0x0000008022227836 */ /* 0x001fe20000000000 */
[----:B--2---:R-:W-:-:S04]  /*1cc0*/  ISETP.GT.U32.AND P1, PT, R12, R26, PT ;  /* 0x0000001a0c00720c */ /* 0x004fc80003f24070 */
[----:B------:R-:W-:-:S04]  /*1cd0*/  ISETP.GT.U32.AND.EX P1, PT, R13, R27, PT, P1 ;  /* 0x0000001b0d00720c */ /* 0x000fc80003f24110 */
[----:B------:R-:W-:Y:S02]  /*1ce0*/  SEL R30, R12, R26, P1 ;  /* 0x0000001a0c1e7207 */ /* 0x000fe40000800000 */
[----:B------:R-:W-:Y:S02]  /*1cf0*/  SEL R31, R13, R27, P1 ;  /* 0x0000001b0d1f7207 */ /* 0x000fe40000800000 */
[----:B------:R-:W-:-:S04]  /*1d00*/  ISETP.LT.U32.AND P1, PT, R26, R12, PT ;  /* 0x0000000c1a00720c */ /* 0x000fc80003f21070 */
[----:B------:R-:W-:-:S04]  /*1d10*/  ISETP.LT.U32.AND.EX P1, PT, R27, R13, PT, P1 ;  /* 0x0000000d1b00720c */ /* 0x000fc80003f21110 */
[----:B------:R-:W-:Y:S02]  /*1d20*/  SEL R26, R26, R12, P1 ;  /* 0x0000000c1a1a7207 */ /* 0x000fe40000800000 */
[----:B------:R-:W-:Y:S02]  /*1d30*/  SEL R27, R27, R13, P1 ;  /* 0x0000000d1b1b7207 */ /* 0x000fe40000800000 */
[----:B----4-:R-:W-:Y:S02]  /*1d40*/  ISETP.GT.U32.AND P1, PT, R12, R24, PT ;  /* 0x000000180c00720c */ /* 0x010fe40003f24070 */
[----:B------:R-:W-:Y:S02]  /*1d50*/  ISETP.LT.U32.AND P2, PT, R24, R12, PT ;  /* 0x0000000c1800720c */ /* 0x000fe40003f41070 */
[----:B------:R-:W-:Y:S01]  /*1d60*/  ISETP.GT.U32.AND.EX P1, PT, R13, R25, PT, P1 ;  /* 0x000000190d00720c */ /* 0x000fe20003f24110 */
[----:B------:R-:W-:Y:S01]  /*1d70*/  STG.E.64 desc[UR6][R20.64+0x58], R30 ;  /* 0x0000581e14007986 */ /* 0x000fe2000c101b06 */
[----:B------:R-:W-:-:S03]  /*1d80*/  ISETP.LT.U32.AND.EX P2, PT, R25, R13, PT, P2 ;  /* 0x0000000d1900720c */ /* 0x000fc60003f41120 */
[----:B------:R0:W-:Y:S02]  /*1d90*/  STG.E.64 desc[UR6][R16.64+0x58], R26 ;  /* 0x0000581a10007986 */ /* 0x0001e4000c101b06 */
[----:B0-----:R-:W-:Y:S02]  /*1da0*/  SEL R26, R12, R24, P1 ;  /* 0x000000180c1a7207 */ /* 0x001fe40000800000 */
[----:B------:R-:W-:Y:S02]  /*1db0*/  SEL R27, R13, R25, P1 ;  /* 0x000000190d1b7207 */ /* 0x000fe40000800000 */
[----:B------:R-:W-:Y:S02]  /*1dc0*/  SEL R24, R24, R12, P2 ;  /* 0x0000000c18187207 */ /* 0x000fe40001000000 */
[----:B------:R-:W-:Y:S02]  /*1dd0*/  SEL R25, R25, R13, P2 ;  /* 0x0000000d19197207 */ /* 0x000fe40001000000 */
[----:B---3--:R-:W-:-:S02]  /*1de0*/  ISETP.GT.U32.AND P1, PT, R12, R22, PT ;  /* 0x000000160c00720c */ /* 0x008fc40003f24070 */
[----:B------:R-:W-:Y:S02]  /*1df0*/  ISETP.LT.U32.AND P2, PT, R22, R12, PT ;  /* 0x0000000c1600720c */ /* 0x000fe40003f41070 */
[----:B------:R-:W-:Y:S02]  /*1e00*/  ISETP.GT.U32.AND.EX P1, PT, R13, R23, PT, P1 ;  /* 0x000000170d00720c */ /* 0x000fe40003f24110 */
[----:B------:R-:W-:Y:S02]  /*1e10*/  ISETP.LT.U32.AND.EX P2, PT, R23, R13, PT, P2 ;  /* 0x0000000d1700720c */ /* 0x000fe40003f41120 */
[C---:B------:R-:W-:Y:S02]  /*1e20*/  ISETP.GT.U32.AND P3, PT, R12.reuse, R18, PT ;  /* 0x000000120c00720c */ /* 0x040fe40003f64070 */
[----:B------:R-:W-:Y:S02]  /*1e30*/  SEL R28, R12, R22, P1 ;  /* 0x000000160c1c7207 */ /* 0x000fe40000800000 */
[----:B------:R-:W-:-:S02]  /*1e40*/  SEL R29, R13, R23, P1 ;  /* 0x000000170d1d7207 */ /* 0x000fc40000800000 */
[-C--:B------:R-:W-:Y:S02]  /*1e50*/  ISETP.LT.U32.AND P4, PT, R18, R12.reuse, PT ;  /* 0x0000000c1200720c */ /* 0x080fe40003f81070 */
[----:B------:R-:W-:Y:S02]  /*1e60*/  SEL R30, R22, R12, P2 ;  /* 0x0000000c161e7207 */ /* 0x000fe40001000000 */
[----:B------:R-:W-:Y:S02]  /*1e70*/  SEL R31, R23, R13, P2 ;  /* 0x0000000d171f7207 */ /* 0x000fe40001000000 */
[----:B------:R-:W-:Y:S02]  /*1e80*/  ISETP.GT.U32.AND P1, PT, R12, R14, PT ;  /* 0x0000000e0c00720c */ /* 0x000fe40003f24070 */
[----:B------:R-:W-:Y:S02]  /*1e90*/  ISETP.LT.U32.AND P2, PT, R14, R12, PT ;  /* 0x0000000c0e00720c */ /* 0x000fe40003f41070 */
[----:B------:R-:W-:-:S02]  /*1ea0*/  ISETP.GT.U32.AND.EX P3, PT, R13, R19, PT, P3 ;  /* 0x000000130d00720c */ /* 0x000fc40003f64130 */
[----:B------:R-:W-:Y:S01]  /*1eb0*/  ISETP.LT.U32.AND.EX P4, PT, R19, R13, PT, P4 ;  /* 0x0000000d1300720c */ /* 0x000fe20003f81140 */
[----:B------:R-:W-:Y:S01]  /*1ec0*/  STG.E.64 desc[UR6][R20.64+0x60], R26 ;  /* 0x0000601a14007986 */ /* 0x000fe2000c101b06 */
[----:B------:R-:W-:Y:S02]  /*1ed0*/  ISETP.GT.U32.AND.EX P1, PT, R13, R15, PT, P1 ;  /* 0x0000000f0d00720c */ /* 0x000fe40003f24110 */
[----:B------:R-:W-:Y:S01]  /*1ee0*/  ISETP.LT.U32.AND.EX P2, PT, R15, R13, PT, P2 ;  /* 0x0000000d0f00720c */ /* 0x000fe20003f41120 */
[----:B------:R0:W-:Y:S01]  /*1ef0*/  STG.E.64 desc[UR6][R16.64+0x60], R24 ;  /* 0x0000601810007986 */ /* 0x0001e2000c101b06 */
[----:B------:R-:W-:Y:S02]  /*1f00*/  SEL R22, R12, R18, P3 ;  /* 0x000000120c167207 */ /* 0x000fe40001800000 */
[----:B------:R-:W-:Y:S01]  /*1f10*/  SEL R23, R13, R19, P3 ;  /* 0x000000130d177207 */ /* 0x000fe20001800000 */
[----:B------:R1:W-:Y:S04]  /*1f20*/  STG.E.64 desc[UR6][R20.64+0x68], R28 ;  /* 0x0000681c14007986 */ /* 0x0003e8000c101b06 */
[----:B------:R1:W-:Y:S01]  /*1f30*/  STG.E.64 desc[UR6][R16.64+0x68], R30 ;  /* 0x0000681e10007986 */ /* 0x0003e2000c101b06 */
[----:B0-----:R-:W-:-:S02]  /*1f40*/  SEL R24, R18, R12, P4 ;  /* 0x0000000c12187207 */ /* 0x001fc40002000000 */
[----:B------:R-:W-:Y:S02]  /*1f50*/  SEL R25, R19, R13, P4 ;  /* 0x0000000d13197207 */ /* 0x000fe40002000000 */
[----:B------:R-:W-:Y:S02]  /*1f60*/  SEL R18, R12, R14, P1 ;  /* 0x0000000e0c127207 */ /* 0x000fe40000800000 */
[----:B------:R-:W-:Y:S02]  /*1f70*/  SEL R19, R13, R15, P1 ;  /* 0x0000000f0d137207 */ /* 0x000fe40000800000 */
[----:B------:R-:W-:Y:S02]  /*1f80*/  SEL R14, R14, R12, P2 ;  /* 0x0000000c0e0e7207 */ /* 0x000fe40001000000 */
[----:B------:R-:W-:Y:S02]  /*1f90*/  SEL R15, R15, R13, P2 ;  /* 0x0000000d0f0f7207 */ /* 0x000fe40001000000 */
[----:B------:R-:W-:Y:S01]  /*1fa0*/  IADD3 R37, P1, PT, R37, 0x10, RZ ;  /* 0x0000001025257810 */ /* 0x000fe20007f3e0ff */
[----:B------:R1:W-:Y:S04]  /*1fb0*/  STG.E.64 desc[UR6][R20.64+0x70], R22 ;  /* 0x0000701614007986 */ /* 0x0003e8000c101b06 */
[----:B------:R1:W-:Y:S01]  /*1fc0*/  STG.E.64 desc[UR6][R16.64+0x70], R24 ;  /* 0x0000701810007986 */ /* 0x0003e2000c101b06 */
[----:B------:R-:W-:Y:S01]  /*1fd0*/  IMAD.X R8, RZ, RZ, R8, P1 ;  /* 0x000000ffff087224 */ /* 0x000fe200008e0608 */
[----:B------:R-:W-:-:S02]  /*1fe0*/  ISETP.GE.U32.AND P1, PT, R37, 0xc, PT ;  /* 0x0000000c2500780c */ /* 0x000fc40003f26070 */
[----:B------:R1:W-:Y:S04]  /*1ff0*/  STG.E.64 desc[UR6][R20.64+0x78], R18 ;  /* 0x0000781214007986 */ /* 0x0003e8000c101b06 */
[----:B------:R1:W-:Y:S01]  /*2000*/  STG.E.64 desc[UR6][R16.64+0x78], R14 ;  /* 0x0000780e10007986 */ /* 0x0003e2000c101b06 */
[----:B------:R-:W-:Y:S02]  /*2010*/  ISETP.GE.U32.AND.EX P1, PT, R8, RZ, PT, P1 ;  /* 0x000000ff0800720c */ /* 0x000fe40003f26110 */
[----:B------:R-:W-:-:S05]  /*2020*/  IADD3 R10, P2, PT, R10, 0x80, RZ ;  /* 0x000000800a0a7810 */ /* 0x000fca0007f5e0ff */
[----:B------:R-:W-:-:S06]  /*2030*/  IMAD.X R35, RZ, RZ, R35, P2 ;  /* 0x000000ffff237224 */ /* 0x000fcc00010e0623 */
[----:B-1----:R-:W-:Y:S05]  /*2040*/  @!P1 BRA `(.L_x_5) ;  /* 0xfffffff400089947 */ /* 0x002fea000383ffff */
.L_x_4:
[C---:B------:R-:W-:Y:S02]  /*2050*/  IADD3 R14, P3, PT, -R37.reuse, 0x18, RZ ;  /* 0x00000018250e7810 */ /* 0x040fe40007f7e1ff */
[----:B------:R-:W-:Y:S02]  /*2060*/  ISETP.GE.U32.AND P2, PT, R37, 0x18, PT ;  /* 0x000000182500780c */ /* 0x000fe40003f46070 */
[----:B------:R-:W-:Y:S01]  /*2070*/  ISETP.LE.U32.AND P1, PT, R14, 0x4, PT ;  /* 0x000000040e00780c */ /* 0x000fe20003f23070 */
[----:B------:R-:W-:Y:S01]  /*2080*/  IMAD.X R14, RZ, RZ, ~R8, P3 ;  /* 0x000000ffff0e7224 */ /* 0x000fe200018e0e08 */
[----:B------:R-:W-:-:S04]  /*2090*/  ISETP.GE.U32.AND.EX P2, PT, R8, RZ, PT, P2 ;  /* 0x000000ff0800720c */ /* 0x000fc80003f46120 */
[----:B------:R-:W-:-:S13]  /*20a0*/  ISETP.LE.U32.OR.EX P1, PT, R14, RZ, P2, P1 ;  /* 0x000000ff0e00720c */ /* 0x000fda0001723510 */
[----:B------:R-:W-:Y:S05]  /*20b0*/  @P1 BRA `(.L_x_6) ;  /* 0x0000000400c01947 */ /* 0x000fea0003800000 */
[----:B------:R-:W2:Y:S04]  /*20c0*/  LDL.64 R22, [R34] ;  /* 0x0000000022167983 */ /* 0x000ea80000100a00 */
[----:B------:R-:W3:Y:S04]  /*20d0*/  LDL.64 R24, [R34+0x8] ;  /* 0x0000080022187983 */ /* 0x000ee80000100a00 */
[----:B------:R-:W4:Y:S04]  /*20e0*/  LDL.64 R20, [R34+0x10] ;  /* 0x0000100022147983 */ /* 0x000f280000100a00 */
[----:B------:R-:W4:Y:S01]  /*20f0*/  LDL.64 R18, [R34+0x18] ;  /* 0x0000180022127983 */ /* 0x000f220000100a00 */
[----:B------:R-:W-:-:S02]  /*2100*/  IADD3 R16, P2, PT, R10, R11, RZ ;  /* 0x0000000b0a107210 */ /* 0x000fc40007f5e0ff */
[----:B------:R-:W-:Y:S01]  /*2110*/  IADD3 R14, P3, PT, R10, R9, RZ ;  /* 0x000000090a0e7210 */ /* 0x000fe20007f7e0ff */
[----:B------:R-:W4:Y:S02]  /*2120*/  LDL.64 R28, [R34+0x20] ;  /* 0x00002000221c7983 */ /* 0x000f240000100a00 */
[C---:B------:R-:W-:Y:S02]  /*2130*/  IMAD.X R17, R35.reuse, 0x1, R33, P2 ;  /* 0x0000000123117824 */ /* 0x040fe400010e0621 */
[----:B------:R-:W-:Y:S01]  /*2140*/  IMAD.X R15, R35, 0x1, R32, P3 ;  /* 0x00000001230f7824 */ /* 0x000fe200018e0620 */
[----:B--2--5:R-:W-:Y:S02]  /*2150*/  ISETP.GT.U32.AND P0, PT, R12, R22, PT ;  /* 0x000000160c00720c */ /* 0x024fe40003f04070 */
[----:B------:R-:W-:Y:S02]  /*2160*/  ISETP.LT.U32.AND P1, PT, R22, R12, PT ;  /* 0x0000000c1600720c */ /* 0x000fe40003f21070 */
[----:B------:R-:W-:-:S02]  /*2170*/  ISETP.GT.U32.AND.EX P0, PT, R13, R23, PT, P0 ;  /* 0x000000170d00720c */ /* 0x000fc40003f04100 */
[----:B------:R-:W-:Y:S02]  /*2180*/  ISETP.LT.U32.AND.EX P1, PT, R23, R13, PT, P1 ;  /* 0x0000000d1700720c */ /* 0x000fe40003f21110 */
[----:B------:R-:W-:Y:S02]  /*2190*/  SEL R30, R12, R22, P0 ;  /* 0x000000160c1e7207 */ /* 0x000fe40000000000 */
[----:B------:R-:W-:Y:S02]  /*21a0*/  SEL R31, R13, R23, P0 ;  /* 0x000000170d1f7207 */ /* 0x000fe40000000000 */
[----:B------:R-:W-:Y:S02]  /*21b0*/  SEL R26, R22, R12, P1 ;  /* 0x0000000c161a7207 */ /* 0x000fe40000800000 */
[----:B------:R-:W-:Y:S01]  /*21c0*/  SEL R27, R23, R13, P1 ;  /* 0x0000000d171b7207 */ /* 0x000fe20000800000 */
[----:B------:R-:W-:Y:S01]  /*21d0*/  STG.E.64 desc[UR6][R16.64], R30 ;  /* 0x0000001e10007986 */ /* 0x000fe2000c101b06 */
[----:B---3--:R-:W-:-:S02]  /*21e0*/  ISETP.GT.U32.AND P0, PT, R12, R24, PT ;  /* 0x000000180c00720c */ /* 0x008fc40003f04070 */
[CC--:B------:R-:W-:Y:S01]  /*21f0*/  ISETP.LT.U32.AND P1, PT, R24.reuse, R12.reuse, PT ;  /* 0x0000000c1800720c */ /* 0x0c0fe20003f21070 */
[----:B------:R0:W-:Y:S01]  /*2200*/  STG.E.64 desc[UR6][R14.64], R26 ;  /* 0x0000001a0e007986 */ /* 0x0001e2000c101b06 */
[----:B------:R-:W-:Y:S02]  /*2210*/  ISETP.LT.U32.AND P2, PT, R24, R12, PT ;  /* 0x0000000c1800720c */ /* 0x000fe40003f41070 */
[----:B------:R-:W-:Y:S02]  /*2220*/  ISETP.GT.U32.AND.EX P0, PT, R13, R25, PT, P0 ;  /* 0x000000190d00720c */ /* 0x000fe40003f04100 */
[CC--:B------:R-:W-:Y:S02]  /*2230*/  ISETP.LT.U32.AND.EX P1, PT, R25.reuse, R13.reuse, PT, P1 ;  /* 0x0000000d1900720c */ /* 0x0c0fe40003f21110 */
[----:B------:R-:W-:Y:S02]  /*2240*/  ISETP.LT.U32.AND.EX P2, PT, R25, R13, PT, P2 ;  /* 0x0000000d1900720c */ /* 0x000fe40003f41120 */
[----:B------:R-:W-:-:S02]  /*2250*/  SEL R22, R12, R24, P0 ;  /* 0x000000180c167207 */ /* 0x000fc40000000000 */
[----:B------:R-:W-:Y:S02]  /*2260*/  SEL R23, R13, R25, P0 ;  /* 0x000000190d177207 */ /* 0x000fe40000000000 */
[----:B------:R-:W-:Y:S01]  /*2270*/  SEL R25, R25, R13, P1 ;  /* 0x0000000d19197207 */ /* 0x000fe20000800000 */
[----:B0-----:R-:W2:Y:S01]  /*2280*/  LDL.64 R26, [R34+0x28] ;  /* 0x00002800221a7983 */ /* 0x001ea20000100a00 */
[----:B------:R-:W-:Y:S02]  /*2290*/  SEL R24, R24, R12, P2 ;  /* 0x0000000c18187207 */ /* 0x000fe40001000000 */
[----:B----4-:R-:W-:Y:S02]  /*22a0*/  ISETP.GT.U32.AND P0, PT, R12, R20, PT ;  /* 0x000000140c00720c */ /* 0x010fe40003f04070 */
[CC--:B------:R-:W-:Y:S02]  /*22b0*/  ISETP.LT.U32.AND P1, PT, R20.reuse, R12.reuse, PT ;  /* 0x0000000c1400720c */ /* 0x0c0fe40003f21070 */
[----:B------:R-:W-:-:S02]  /*22c0*/  ISETP.LT.U32.AND P2, PT, R20, R12, PT ;  /* 0x0000000c1400720c */ /* 0x000fc40003f41070 */
[----:B------:R-:W-:Y:S02]  /*22d0*/  ISETP.GT.U32.AND.EX P0, PT, R13, R21, PT, P0 ;  /* 0x000000150d00720c */ /* 0x000fe40003f04100 */
[CC--:B------:R-:W-:Y:S02]  /*22e0*/  ISETP.LT.U32.AND.EX P1, PT, R21.reuse, R13.reuse, PT, P1 ;  /* 0x0000000d1500720c */ /* 0x0c0fe40003f21110 */
[----:B------:R-:W-:Y:S01]  /*22f0*/  ISETP.LT.U32.AND.EX P2, PT, R21, R13, PT, P2 ;  /* 0x0000000d1500720c */ /* 0x000fe20003f41120 */
[----:B------:R0:W-:Y:S01]  /*2300*/  STG.E.64 desc[UR6][R16.64+0x8], R22 ;  /* 0x0000081610007986 */ /* 0x0001e2000c101b06 */
[----:B------:R-:W-:Y:S02]  /*2310*/  SEL R30, R12, R20, P0 ;  /* 0x000000140c1e7207 */ /* 0x000fe40000000000 */
[----:B------:R-:W-:Y:S01]  /*2320*/  SEL R31, R13, R21, P0 ;  /* 0x000000150d1f7207 */ /* 0x000fe20000000000 */
[----:B------:R1:W-:Y:S04]  /*2330*/  STG.E.64 desc[UR6][R14.64+0x8], R24 ;  /* 0x000008180e007986 */ /* 0x0003e8000c101b06 */
[----:B------:R-:W-:Y:S01]  /*2340*/  STG.E.64 desc[UR6][R16.64+0x10], R30 ;  /* 0x0000101e10007986 */ /* 0x000fe2000c101b06 */
[----:B0-----:R-:W-:-:S02]  /*2350*/  SEL R23, R21, R13, P1 ;  /* 0x0000000d15177207 */ /* 0x001fc40000800000 */
[----:B------:R-:W-:Y:S01]  /*2360*/  SEL R22, R20, R12, P2 ;  /* 0x0000000c14167207 */ /* 0x000fe20001000000 */
[----:B-1----:R-:W3:Y:S04]  /*2370*/  LDL.64 R24, [R34+0x30] ;  /* 0x0000300022187983 */ /* 0x002ee80000100a00 */
[----:B------:R0:W-:Y:S04]  /*2380*/  STG.E.64 desc[UR6][R14.64+0x10], R22 ;  /* 0x000010160e007986 */ /* 0x0001e8000c101b06 */
[----:B0-----:R0:W4:Y:S01]  /*2390*/  LDL.64 R22, [R34+0x38] ;  /* 0x0000380022167983 */ /* 0x0011220000100a00 */
[----:B------:R-:W-:-:S02]  /*23a0*/  ISETP.GT.U32.AND P0, PT, R12, R18, PT ;  /* 0x000000120c00720c */ /* 0x000fc40003f04070 */
[CC--:B------:R-:W-:Y:S02]  /*23b0*/  ISETP.LT.U32.AND P1, PT, R18.reuse, R12.reuse, PT ;  /* 0x0000000c1200720c */ /* 0x0c0fe40003f21070 */
[CC--:B------:R-:W-:Y:S02]  /*23c0*/  ISETP.GT.U32.AND.EX P0, PT, R13.reuse, R19.reuse, PT, P0 ;  /* 0x000000130d00720c */ /* 0x0c0fe40003f04100 */
[----:B------:R-:W-:Y:S02]  /*23d0*/  ISETP.LT.U32.AND P2, PT, R18, R12, PT ;  /* 0x0000000c1200720c */ /* 0x000fe40003f41070 */
[----:B------:R-:W-:Y:S02]  /*23e0*/  SEL R20, R12, R18, P0 ;  /* 0x000000120c147207 */ /* 0x000fe40000000000 */
[----:B------:R-:W-:Y:S02]  /*23f0*/  SEL R21, R13, R19, P0 ;  /* 0x000000130d157207 */ /* 0x000fe40000000000 */
[----:B------:R-:W-:-:S02]  /*2400*/  ISETP.LT.U32.AND.EX P1, PT, R19, R13, PT, P1 ;  /* 0x0000000d1300720c */ /* 0x000fc40003f21110 */
[----:B------:R-:W-:Y:S02]  /*2410*/  ISETP.GT.U32.AND P0, PT, R12, R28, PT ;  /* 0x0000001c0c00720c */ /* 0x000fe40003f04070 */
[CC--:B------:R-:W-:Y:S02]  /*2420*/  ISETP.LT.U32.AND.EX P2, PT, R19.reuse, R13.reuse, PT, P2 ;  /* 0x0000000d1300720c */ /* 0x0c0fe40003f41120 */
[----:B------:R-:W-:Y:S02]  /*2430*/  SEL R19, R19, R13, P1 ;  /* 0x0000000d13137207 */ /* 0x000fe40000800000 */
[----:B------:R-:W-:Y:S02]  /*2440*/  ISETP.GT.U32.AND.EX P0, PT, R13, R29, PT, P0 ;  /* 0x0000001d0d00720c */ /* 0x000fe40003f04100 */
[-C--:B------:R-:W-:Y:S02]  /*2450*/  ISETP.LT.U32.AND P1, PT, R28, R12.reuse, PT ;  /* 0x0000000c1c00720c */ /* 0x080fe40003f21070 */
[----:B------:R-:W-:-:S02]  /*2460*/  SEL R18, R18, R12, P2 ;  /* 0x0000000c12127207 */ /* 0x000fc40001000000 */
[----:B------:R-:W-:Y:S02]  /*2470*/  ISETP.LT.U32.AND P2, PT, R28, R12, PT ;  /* 0x0000000c1c00720c */ /* 0x000fe40003f41070 */
[----:B------:R-:W-:Y:S02]  /*2480*/  SEL R30, R12, R28, P0 ;  /* 0x0000001c0c1e7207 */ /* 0x000fe40000000000 */
[----:B------:R-:W-:Y:S02]  /*2490*/  SEL R31, R13, R29, P0 ;  /* 0x0000001d0d1f7207 */ /* 0x000fe40000000000 */
[CC--:B------:R-:W-:Y:S02]  /*24a0*/  ISETP.LT.U32.AND.EX P0, PT, R29.reuse, R13.reuse, PT, P1 ;  /* 0x0000000d1d00720c */ /* 0x0c0fe40003f01110 */
[CC--:B------:R-:W-:Y:S02]  /*24b0*/  ISETP.LT.U32.AND.EX P2, PT, R29.reuse, R13.reuse, PT, P2 ;  /* 0x0000000d1d00720c */ /* 0x0c0fe40003f41120 */
[----:B------:R-:W-:-:S02]  /*24c0*/  SEL R29, R29, R13, P0 ;  /* 0x0000000d1d1d7207 */ /* 0x000fc40000000000 */
[----:B------:R-:W-:Y:S01]  /*24d0*/  SEL R28, R28, R12, P2 ;  /* 0x0000000c1c1c7207 */ /* 0x000fe20001000000 */
[----:B------:R-:W-:Y:S04]  /*24e0*/  STG.E.64 desc[UR6][R16.64+0x18], R20 ;  /* 0x0000181410007986 */ /* 0x000fe8000c101b06 */
[----:B------:R1:W-:Y:S04]  /*24f0*/  STG.E.64 desc[UR6][R14.64+0x18], R18 ;  /* 0x000018120e007986 */ /* 0x0003e8000c101b06 */
[----:B------:R-:W-:Y:S04]  /*2500*/  STG.E.64 desc[UR6][R16.64+0x20], R30 ;  /* 0x0000201e10007986 */ /* 0x000fe8000c101b06 */
[----:B------:R-:W-:Y:S01]  /*2510*/  STG.E.64 desc[UR6][R14.64+0x20], R28 ;  /* 0x0000201c0e007986 */ /* 0x000fe2000c101b06 */
[----:B0-----:R-:W-:Y:S01]  /*2520*/  VIADD R34, R34, 0x40 ;  /* 0x0000004022227836 */ /* 0x001fe20000000000 */
[----:B--2---:R-:W-:-:S02]  /*2530*/  ISETP.GT.U32.AND P0, PT, R12, R26, PT ;  /* 0x0000001a0c00720c */ /* 0x004fc40003f04070 */
[CC--:B------:R-:W-:Y:S02]  /*2540*/  ISETP.LT.U32.AND P1, PT, R26.reuse, R12.reuse, PT ;  /* 0x0000000c1a00720c */ /* 0x0c0fe40003f21070 */
[----:B------:R-:W-:Y:S02]  /*2550*/  ISETP.LT.U32.AND P2, PT, R26, R12, PT ;  /* 0x0000000c1a00720c */ /* 0x000fe40003f41070 */
[----:B------:R-:W-:Y:S02]  /*2560*/  ISETP.GT.U32.AND.EX P0, PT, R13, R27, PT, P0 ;  /* 0x0000001b0d00720c */ /* 0x000fe40003f04100 */
[CC--:B------:R-:W-:Y:S02]  /*2570*/  ISETP.LT.U32.AND.EX P1, PT, R27.reuse, R13.reuse, PT, P1 ;  /* 0x0000000d1b00720c */ /* 0x0c0fe40003f21110 */
[----:B------:R-:W-:Y:S02]  /*2580*/  ISETP.LT.U32.AND.EX P2, PT, R27, R13, PT, P2 ;  /* 0x0000000d1b00720c */ /* 0x000fe40003f41120 */
[----:B-1----:R-:W-:-:S02]  /*2590*/  SEL R18, R12, R26, P0 ;  /* 0x0000001a0c127207 */ /* 0x002fc40000000000 */
[----:B------:R-:W-:Y:S02]  /*25a0*/  SEL R19, R13, R27, P0 ;  /* 0x0000001b0d137207 */ /* 0x000fe40000000000 */
[----:B------:R-:W-:Y:S02]  /*25b0*/  SEL R21, R27, R13, P1 ;  /* 0x0000000d1b157207 */ /* 0x000fe40000800000 */
[----:B------:R-:W-:Y:S01]  /*25c0*/  SEL R20, R26, R12, P2 ;  /* 0x0000000c1a147207 */ /* 0x000fe20001000000 */
[----:B------:R0:W-:Y:S04]  /*25d0*/  STG.E.64 desc[UR6][R16.64+0x28], R18 ;  /* 0x0000281210007986 */ /* 0x0001e8000c101b06 */
[----:B------:R1:W-:Y:S01]  /*25e0*/  STG.E.64 desc[UR6][R14.64+0x28], R20 ;  /* 0x000028140e007986 */ /* 0x0003e2000c101b06 */
[----:B---3--:R-:W-:-:S02]  /*25f0*/  ISETP.GT.U32.AND P0, PT, R12, R24, PT ;  /* 0x000000180c00720c */ /* 0x008fc40003f04070 */
[CC--:B------:R-:W-:Y:S02]  /*2600*/  ISETP.LT.U32.AND P3, PT, R24.reuse, R12.reuse, PT ;  /* 0x0000000c1800720c */ /* 0x0c0fe40003f61070 */
[----:B------:R-:W-:Y:S02]  /*2610*/  ISETP.LT.U32.AND P6, PT, R24, R12, PT ;  /* 0x0000000c1800720c */ /* 0x000fe40003fc1070 */
[----:B------:R-:W-:Y:S02]  /*2620*/  ISETP.GT.U32.AND.EX P0, PT, R13, R25, PT, P0 ;  /* 0x000000190d00720c */ /* 0x000fe40003f04100 */
[CC--:B------:R-:W-:Y:S02]  /*2630*/  ISETP.LT.U32.AND.EX P3, PT, R25.reuse, R13.reuse, PT, P3 ;  /* 0x0000000d1900720c */ /* 0x0c0fe40003f61130 */
[----:B------:R-:W-:Y:S02]  /*2640*/  ISETP.LT.U32.AND.EX P6, PT, R25, R13, PT, P6 ;  /* 0x0000000d1900720c */ /* 0x000fe40003fc1160 */
[----:B0-----:R-:W-:-:S02]  /*2650*/  SEL R18, R12, R24, P0 ;  /* 0x000000180c127207 */ /* 0x001fc40000000000 */
[----:B----4-:R-:W-:Y:S02]  /*2660*/  ISETP.GT.U32.AND P4, PT, R12, R22, PT ;  /* 0x000000160c00720c */ /* 0x010fe40003f84070 */
[CC--:B------:R-:W-:Y:S02]  /*2670*/  ISETP.LT.U32.AND P2, PT, R22.reuse, R12.reuse, PT ;  /* 0x0000000c1600720c */ /* 0x0c0fe40003f41070 */
[----:B------:R-:W-:Y:S02]  /*2680*/  ISETP.LT.U32.AND P1, PT, R22, R12, PT ;  /* 0x0000000c1600720c */ /* 0x000fe40003f21070 */
[----:B------:R-:W-:Y:S02]  /*2690*/  ISETP.GT.U32.AND.EX P4, PT, R13, R23, PT, P4 ;  /* 0x000000170d00720c */ /* 0x000fe40003f84140 */
[CC--:B------:R-:W-:Y:S02]  /*26a0*/  ISETP.LT.U32.AND.EX P2, PT, R23.reuse, R13.reuse, PT, P2 ;  /* 0x0000000d1700720c */ /* 0x0c0fe40003f41120 */
[----:B------:R-:W-:-:S02]  /*26b0*/  ISETP.LT.U32.AND.EX P1, PT, R23, R13, PT, P1 ;  /* 0x0000000d1700720c */ /* 0x000fc40003f21110 */
[----:B------:R-:W-:Y:S02]  /*26c0*/  SEL R19, R13, R25, P0 ;  /* 0x000000190d137207 */ /* 0x000fe40000000000 */
[----:B------:R-:W-:Y:S02]  /*26d0*/  SEL R25, R25, R13, P3 ;  /* 0x0000000d19197207 */ /* 0x000fe40001800000 */
[----:B------:R-:W-:Y:S02]  /*26e0*/  SEL R24, R24, R12, P6 ;  /* 0x0000000c18187207 */ /* 0x000fe40003000000 */
[----:B-1----:R-:W-:Y:S02]  /*26f0*/  SEL R20, R12, R22, P4 ;  /* 0x000000160c147207 */ /* 0x002fe40002000000 */
[----:B------:R-:W-:Y:S02]  /*2700*/  SEL R21, R13, R23, P4 ;  /* 0x000000170d157207 */ /* 0x000fe40002000000 */
[----:B------:R-:W-:-:S02]  /*2710*/  SEL R23, R23, R13, P2 ;  /* 0x0000000d17177207 */ /* 0x000fc40001000000 */
[----:B------:R-:W-:Y:S01]  /*2720*/  SEL R22, R22, R12, P1 ;  /* 0x0000000c16167207 */ /* 0x000fe20000800000 */
[----:B------:R0:W-:Y:S04]  /*2730*/  STG.E.64 desc[UR6][R16.64+0x30], R18 ;  /* 0x0000301210007986 */ /* 0x0001e8000c101b06 */
[----:B------:R0:W-:Y:S04]  /*2740*/  STG.E.64 desc[UR6][R14.64+0x30], R24 ;  /* 0x000030180e007986 */ /* 0x0001e8000c101b06 */
[----:B------:R0:W-:Y:S04]  /*2750*/  STG.E.64 desc[UR6][R16.64+0x38], R20 ;  /* 0x0000381410007986 */ /* 0x0001e8000c101b06 */
[----:B------:R0:W-:Y:S01]  /*2760*/  STG.E.64 desc[UR6][R14.64+0x38], R22 ;  /* 0x000038160e007986 */ /* 0x0001e2000c101b06 */
[----:B------:R-:W-:-:S02]  /*2770*/  IADD3 R37, P2, PT, R37, 0x8, RZ ;  /* 0x0000000825257810 */ /* 0x000fc40007f5e0ff */
[----:B------:R-:W-:Y:S02]  /*2780*/  IADD3 R10, P1, PT, R10, 0x40, RZ ;  /* 0x000000400a0a7810 */ /* 0x000fe40007f3e0ff */
[----:B------:R-:W-:Y:S01]  /*2790*/  PLOP3.LUT P0, PT, PT, PT, PT, 0x8, 0x80 ;  /* 0x000000000080781c */ /* 0x000fe20003f0e170 */
[----:B------:R-:W-:Y:S02]  /*27a0*/  IMAD.X R8, RZ, RZ, R8, P2 ;  /* 0x000000ffff087224 */ /* 0x000fe400010e0608 */
[----:B------:R-:W-:-:S10]  /*27b0*/  IMAD.X R35, RZ, RZ, R35, P1 ;  /* 0x000000ffff237224 */ /* 0x000fd400008e0623 */
.L_x_6:
[----:B------:R-:W-:-:S04]  /*27c0*/  ISETP.LT.U32.AND P1, PT, R37, 0x18, PT ;  /* 0x000000182500780c */ /* 0x000fc80003f21070 */
[----:B------:R-:W-:-:S13]  /*27d0*/  ISETP.LT.U32.OR.EX P0, PT, R8, RZ, P0, P1 ;  /* 0x000000ff0800720c */ /* 0x000fda0000701510 */
[----:B------:R-:W-:Y:S05]  /*27e0*/  @!P0 BRA `(.L_x_0) ;  /* 0x0000000000c88947 */ /* 0x000fea0003800000 */
[----:B0-----:R-:W2:Y:S04]  /*27f0*/  LDL.64 R18, [R34] ;  /* 0x0000000022127983 */ /* 0x001ea80000100a00 */
[----:B------:R-:W3:Y:S04]  /*2800*/  LDL.64 R16, [R34+0x8] ;  /* 0x0000080022107983 */ /* 0x000ee80000100a00 */
[----:B------:R-:W4:Y:S04]  /*2810*/  LDL.64 R14, [R34+0x10] ;  /* 0x00001000220e7983 */ /* 0x000f280000100a00 */
[----:B------:R-:W4:Y:S01]  /*2820*/  LDL.64 R20, [R34+0x18] ;  /* 0x0000180022147983 */ /* 0x000f220000100a00 */
[----:B------:R-:W-:-:S02]  /*2830*/  IADD3 R22, P1, PT, R10, R11, RZ ;  /* 0x0000000b0a167210 */ /* 0x000fc40007f3e0ff */
[----:B------:R-:W-:-:S03]  /*2840*/  IADD3 R10, P2, PT, R10, R9, RZ ;  /* 0x000000090a0a7210 */ /* 0x000fc60007f5e0ff */
[C---:B------:R-:W-:Y:S02]  /*2850*/  IMAD.X R23, R35.reuse, 0x1, R33, P1 ;  /* 0x0000000123177824 */ /* 0x040fe400008e0621 */
[----:B------:R-:W-:Y:S01]  /*2860*/  IMAD.X R11, R35, 0x1, R32, P2 ;  /* 0x00000001230b7824 */ /* 0x000fe200010e0620 */
[----:B--2--5:R-:W-:Y:S02]  /*2870*/  ISETP.GT.U32.AND P0, PT, R12, R18, PT ;  /* 0x000000120c00720c */ /* 0x024fe40003f04070 */
[----:B------:R-:W-:Y:S02]  /*2880*/  ISETP.LT.U32.AND P1, PT, R18, R12, PT ;  /* 0x0000000c1200720c */ /* 0x000fe40003f21070 */
[----:B------:R-:W-:Y:S02]  /*2890*/  ISETP.GT.U32.AND.EX P0, PT, R13, R19, PT, P0 ;  /* 0x000000130d00720c */ /* 0x000fe40003f04100 */
[----:B---3--:R-:W-:Y:S02]  /*28a0*/  ISETP.GT.U32.AND P2, PT, R12, R16, PT ;  /* 0x000000100c00720c */ /* 0x008fe40003f44070 */
[----:B------:R-:W-:-:S02]  /*28b0*/  ISETP.LT.U32.AND.EX P1, PT, R19, R13, PT, P1 ;  /* 0x0000000d1300720c */ /* 0x000fc40003f21110 */
[----:B------:R-:W-:Y:S02]  /*28c0*/  ISETP.LT.U32.AND P3, PT, R16, R12, PT ;  /* 0x0000000c1000720c */ /* 0x000fe40003f61070 */
[----:B------:R-:W-:Y:S02]  /*28d0*/  SEL R24, R12, R18, P0 ;  /* 0x000000120c187207 */ /* 0x000fe40000000000 */
[----:B------:R-:W-:Y:S02]  /*28e0*/  SEL R25, R13, R19, P0 ;  /* 0x000000130d197207 */ /* 0x000fe40000000000 */
[----:B------:R-:W-:Y:S02]  /*28f0*/  SEL R18, R18, R12, P1 ;  /* 0x0000000c12127207 */ /* 0x000fe40000800000 */
[----:B------:R-:W-:Y:S01]  /*2900*/  SEL R19, R19, R13, P1 ;  /* 0x0000000d13137207 */ /* 0x000fe20000800000 */
[----:B------:R-:W-:Y:S01]  /*2910*/  STG.E.64 desc[UR6][R22.64], R24 ;  /* 0x0000001816007986 */ /* 0x000fe2000c101b06 */
[----:B------:R-:W-:-:S02]  /*2920*/  ISETP.GT.U32.AND.EX P0, PT, R13, R17, PT, P2 ;  /* 0x000000110d00720c */ /* 0x000fc40003f04120 */
[----:B------:R-:W-:Y:S01]  /*2930*/  ISETP.LT.U32.AND.EX P1, PT, R17, R13, PT, P3 ;  /* 0x0000000d1100720c */ /* 0x000fe20003f21130 */
[----:B------:R0:W-:Y:S01]  /*2940*/  STG.E.64 desc[UR6][R10.64], R18 ;  /* 0x000000120a007986 */ /* 0x0001e2000c101b06 */
[----:B------:R-:W-:Y:S02]  /*2950*/  SEL R26, R12, R16, P0 ;  /* 0x000000100c1a7207 */ /* 0x000fe40000000000 */
[----:B------:R-:W-:Y:S02]  /*2960*/  SEL R27, R13, R17, P0 ;  /* 0x000000110d1b7207 */ /* 0x000fe40000000000 */
[----:B------:R-:W-:Y:S02]  /*2970*/  SEL R16, R16, R12, P1 ;  /* 0x0000000c10107207 */ /* 0x000fe40000800000 */
[----:B------:R-:W-:Y:S01]  /*2980*/  SEL R17, R17, R13, P1 ;  /* 0x0000000d11117207 */ /* 0x000fe20000800000 */
[----:B------:R-:W-:Y:S01]  /*2990*/  STG.E.64 desc[UR6][R22.64+0x8], R26 ;  /* 0x0000081a16007986 */ /* 0x000fe2000c101b06 */
[----:B----4-:R-:W-:-:S02]  /*29a0*/  ISETP.GT.U32.AND P1, PT, R12, R14, PT ;  /* 0x0000000e0c00720c */ /* 0x010fc40003f24070 */
[----:B------:R-:W-:Y:S01]  /*29b0*/  ISETP.LT.U32.AND P2, PT, R14, R12, PT ;  /* 0x0000000c0e00720c */ /* 0x000fe20003f41070 */
[----:B------:R1:W-:Y:S01]  /*29c0*/  STG.E.64 desc[UR6][R10.64+0x8], R16 ;  /* 0x000008100a007986 */ /* 0x0003e2000c101b06 */
[----:B------:R-:W-:Y:S02]  /*29d0*/  ISETP.GT.U32.AND P3, PT, R12, R20, PT ;  /* 0x000000140c00720c */ /* 0x000fe40003f64070 */
[----:B------:R-:W-:Y:S02]  /*29e0*/  ISETP.LT.U32.AND P0, PT, R20, R12, PT ;  /* 0x0000000c1400720c */ /* 0x000fe40003f01070 */
[----:B------:R-:W-:Y:S02]  /*29f0*/  ISETP.GT.U32.AND.EX P1, PT, R13, R15, PT, P1 ;  /* 0x0000000f0d00720c */ /* 0x000fe40003f24110 */
[----:B------:R-:W-:Y:S02]  /*2a00*/  ISETP.LT.U32.AND.EX P2, PT, R15, R13, PT, P2 ;  /* 0x0000000d0f00720c */ /* 0x000fe40003f41120 */
[----:B------:R-:W-:-:S02]  /*2a10*/  ISETP.GT.U32.AND.EX P3, PT, R13, R21, PT, P3 ;  /* 0x000000150d00720c */ /* 0x000fc40003f64130 */
[----:B------:R-:W-:Y:S02]  /*2a20*/  ISETP.LT.U32.AND.EX P0, PT, R21, R13, PT, P0 ;  /* 0x0000000d1500720c */ /* 0x000fe40003f01100 */
[----:B0-----:R-:W-:Y:S02]  /*2a30*/  SEL R18, R12, R14, P1 ;  /* 0x0000000e0c127207 */ /* 0x001fe40000800000 */
[----:B------:R-:W-:Y:S02]  /*2a40*/  SEL R19, R13, R15, P1 ;  /* 0x0000000f0d137207 */ /* 0x000fe40000800000 */
[----:B------:R-:W-:Y:S02]  /*2a50*/  SEL R14, R14, R12, P2 ;  /* 0x0000000c0e0e7207 */ /* 0x000fe40001000000 */
[----:B------:R-:W-:Y:S01]  /*2a60*/  SEL R15, R15, R13, P2 ;  /* 0x0000000d0f0f7207 */ /* 0x000fe20001000000 */
[----:B------:R2:W-:Y:S01]  /*2a70*/  STG.E.64 desc[UR6][R22.64+0x10], R18 ;  /* 0x0000101216007986 */ /* 0x0005e2000c101b06 */
[----:B-1----:R-:W-:-:S02]  /*2a80*/  SEL R16, R12, R20, P3 ;  /* 0x000000140c107207 */ /* 0x002fc40001800000 */
[----:B------:R-:W-:Y:S01]  /*2a90*/  SEL R17, R13, R21, P3 ;  /* 0x000000150d117207 */ /* 0x000fe20001800000 */
[----:B------:R2:W-:Y:S01]  /*2aa0*/  STG.E.64 desc[UR6][R10.64+0x10], R14 ;  /* 0x0000100e0a007986 */ /* 0x0005e2000c101b06 */
[----:B------:R-:W-:Y:S02]  /*2ab0*/  SEL R12, R20, R12, P0 ;  /* 0x0000000c140c7207 */ /* 0x000fe40000000000 */
[----:B------:R-:W-:Y:S01]  /*2ac0*/  SEL R13, R21, R13, P0 ;  /* 0x0000000d150d7207 */ /* 0x000fe20000000000 */
[----:B------:R2:W-:Y:S01]  /*2ad0*/  STG.E.64 desc[UR6][R22.64+0x18], R16 ;  /* 0x0000181016007986 */ /* 0x0005e2000c101b06 */
[----:B------:R-:W-:-:S03]  /*2ae0*/  IADD3 R37, P0, PT, R37, 0x4, RZ ;  /* 0x0000000425257810 */ /* 0x000fc60007f1e0ff */
[----:B------:R2:W-:Y:S02]  /*2af0*/  STG.E.64 desc[UR6][R10.64+0x18], R12 ;  /* 0x0000180c0a007986 */ /* 0x0005e4000c101b06 */
[----:B------:R-:W-:-:S08]  /*2b00*/  IMAD.X R8, RZ, RZ, R8, P0 ;  /* 0x000000ffff087224 */ /* 0x000fd000000e0608 */
.L_x_0:
[----:B------:R-:W-:Y:S02]  /*2b10*/  LOP3.LUT R9, RZ, R4, RZ, 0x33, !PT ;  /* 0x00000004ff097212 */ /* 0x000fe400078e33ff */
[----:B------:R-:W-:Y:S02]  /*2b20*/  IADD3 R4, P2, PT, R4, 0x1, RZ ;  /* 0x0000000104047810 */ /* 0x000fe40007f5e0ff */
[----:B------:R-:W-:Y:S02]  /*2b30*/  IADD3 R2, P0, P1, R37, R2, R9 ;  /* 0x0000000225027210 */ /* 0x000fe4000791e009 */
[----:B------:R-:W-:Y:S01]  /*2b40*/  LOP3.LUT R9, RZ, R5, RZ, 0x33, !PT ;  /* 0x00000005ff097212 */ /* 0x000fe200078e33ff */
[----:B------:R-:W-:-:S03]  /*2b50*/  IMAD.X R5, RZ, RZ, R5, P2 ;  /* 0x000000ffff057224 */ /* 0x000fc600010e0605 */
[----:B------:R-:W-:Y:S01]  /*2b60*/  IADD3.X R3, PT, PT, R8, R3, R9, P0, P1 ;  /* 0x0000000308037210 */ /* 0x000fe200007e2409 */
[----:B------:R-:W-:Y:S06]  /*2b70*/  @!P5 BRA `(.L_x_7) ;  /* 0xffffffdc0058d947 */ /* 0x000fec000383ffff */
[----:B------:R-:W1:Y:S01]  /*2b80*/  LDCU.64 UR8, c[0x0][0x388] ;  /* 0x00007100ff0877ac */ /* 0x000e620008000a00 */
[----:B------:R-:W-:-:S05]  /*2b90*/  IADD3 R6, P0, PT, R6, UR4, RZ ;  /* 0x0000000406067c10 */ /* 0x000fca000ff1e0ff */
[----:B------:R-:W-:Y:S01]  /*2ba0*/  IMAD.X R7, RZ, RZ, R7, P0 ;  /* 0x000000ffff077224 */ /* 0x000fe200000e0607 */
[----:B-1----:R-:W-:-:S04]  /*2bb0*/  ISETP.GE.U32.AND P0, PT, R6, UR8, PT ;  /* 0x0000000806007c0c */ /* 0x002fc8000bf06070 */
[----:B------:R-:W-:-:S13]  /*2bc0*/  ISETP.GE.U32.AND.EX P0, PT, R7, UR9, PT, P0 ;  /* 0x0000000907007c0c */ /* 0x000fda000bf06100 */
[----:B------:R-:W-:Y:S05]  /*2bd0*/  @!P0 BRA `(.L_x_8) ;  /* 0xffffffd400448947 */ /* 0x000fea000383ffff */
[----:B------:R-:W-:Y:S05]  /*2be0*/  EXIT ;  /* 0x000000000000794d */ /* 0x000fea0003800000 */
.L_x_9:
[----:B------:R-:W-:-:S00]  /*2bf0*/  BRA `(.L_x_9) ;  /* 0xfffffffc00fc7947 */ /* 0x000fc0000383ffff */
[----:B------:R-:W-:-:S00]  /*2c00*/  NOP ;  /* 0x0000000000007918 */ /* 0x000fc00000000000 */
[----:B------:R-:W-:-:S00]  /*2c10*/  NOP ;  /* 0x0000000000007918 */ /* 0x000fc00000000000 */
[----:B------:R-:W-:-:S00]  /*2c20*/  NOP ;  /* 0x0000000000007918 */ /* 0x000fc00000000000 */
[----:B------:R-:W-:-:S00]  /*2c30*/  NOP ;  /* 0x0000000000007918 */ /* 0x000fc00000000000 */
[----:B------:R-:W-:-:S00]  /*2c40*/  NOP ;  /* 0x0000000000007918 */ /* 0x000fc00000000000 */
[----:B------:R-:W-:-:S00]  /*2c50*/  NOP ;  /* 0x0000000000007918 */ /* 0x000fc00000000000 */
[----:B------:R-:W-:-:S00]  /*2c60*/  NOP ;  /* 0x0000000000007918 */ /* 0x000fc00000000000 */
[----:B------:R-:W-:-:S00]  /*2c70*/  NOP ;  /* 0x0000000000007918 */ /* 0x000fc00000000000 */
.L_x_17:


//--------------------- .text._Z14IndexVectorGPUIjEvPKT_S0_PS0_S3_ --------------------------
	.section	.text._Z14IndexVectorGPUIjEvPKT_S0_PS0_S3_,"ax",@progbits
	.align	128
        .global         _Z14IndexVectorGPUIjEvPKT_S0_PS0_S3_
        .type           _Z14IndexVectorGPUIjEvPKT_S0_PS0_S3_,@function
        .size           _Z14IndexVectorGPUIjEvPKT_S0_PS0_S3_,(.L_x_18 - _Z14IndexVectorGPUIjEvPKT_S0_PS0_S3_)
        .other          _Z14IndexVectorGPUIjEvPKT_S0_PS0_S3_,@"STO_CUDA_ENTRY STV_DEFAULT"
_Z14IndexVectorGPUIjEvPKT_S0_PS0_S3_:
.text._Z14IndexVectorGPUIjEvPKT_S0_PS0_S3_:
[----:B------:R-:W0:Y:S01]  /*0000*/  LDC R1, c[0x0][0x37c] ;  /* 0x0000df00ff017b82 */ /* 0x000e220000000800 */
[----:B------:R-:W1:Y:S07]  /*0010*/  S2R R3, SR_TID.X ;  /* 0x0000000000037919 */ /* 0x000e6e0000002100 */
[----:B------:R-:W1:Y:S01]  /*0020*/  S2UR UR4, SR_CTAID.X ;  /* 0x00000000000479c3 */ /* 0x000e620000002500 */
[----:B------:R-:W2:Y:S01]  /*0030*/  LDCU UR5, c[0x0][0x388] ;  /* 0x00007100ff0577ac */ /* 0x000ea20008000800 */
[----:B0-----:R-:W-:-:S06]  /*0040*/  IADD3 R1, PT, PT, R1, -0x60, RZ ;  /* 0xffffffa001017810 */ /* 0x001fcc0007ffe0ff */
[----:B------:R-:W1:Y:S02]  /*0050*/  LDC R28, c[0x0][0x360] ;  /* 0x0000d800ff1c7b82 */ /* 0x000e640000000800 */
[----:B-1----:R-:W-:-:S05]  /*0060*/  IMAD R3, R28, UR4, R3 ;  /* 0x000000041c037c24 */ /* 0x002fca000f8e0203 */
[----:B--2---:R-:W-:-:S13]  /*0070*/  ISETP.GE.U32.AND P0, PT, R3, UR5, PT ;  /* 0x0000000503007c0c */ /* 0x004fda000bf06070 */
[----:B------:R-:W-:Y:S05]  /*0080*/  @P0 EXIT ;  /* 0x000000000000094d */ /* 0x000fea0003800000 */
[----:B------:R-:W0:Y:S02]  /*0090*/  LDCU.64 UR4, c[0x0][0x358] ;  /* 0x00006b00ff0477ac */ /* 0x000e240008000a00 */
.L_x_15:
[----:B------:R-:W1:Y:S01]  /*00a0*/  LDC.64 R4, c[0x0][0x380] ;  /* 0x0000e000ff047b82 */ /* 0x000e620000000a00 */
[----:B------:R-:W-:-:S04]  /*00b0*/  IMAD.SHL.U32 R7, R3, 0x8, RZ ;  /* 0x0000000803077824 */ /* 0x000fc800078e00ff */
[C---:B---3--:R-:W-:Y:S01]  /*00c0*/  VIADD R19, R7.reuse, 0x6 ;  /* 0x0000000607137836 */ /* 0x048fe20000000000 */
[C---:B------:R-:W-:Y:S01]  /*00d0*/  IADD3 R11, PT, PT, R7.reuse, 0x3, RZ ;  /* 0x00000003070b7810 */ /* 0x040fe20007ffe0ff */
[C---:B------:R-:W-:Y:S01]  /*00e0*/  VIADD R9, R7.reuse, 0x2 ;  /* 0x0000000207097836 */ /* 0x040fe20000000000 */
[C---:B------:R-:W-:Y:S01]  /*00f0*/  IADD3 R13, PT, PT, R7.reuse, 0x5, RZ ;  /* 0x00000005070d7810 */ /* 0x040fe20007ffe0ff */
[C---:B------:R-:W-:Y:S01]  /*0100*/  VIADD R15, R7.reuse, 0x4 ;  /* 0x00000004070f7836 */ /* 0x040fe20000000000 */
[C---:B------:R-:W-:Y:S02]  /*0110*/  IADD3 R21, PT, PT, R7.reuse, 0x7, RZ ;  /* 0x0000000707157810 */ /* 0x040fe40007ffe0ff */
[C---:B------:R-:W-:Y:S01]  /*0120*/  IADD3 R17, PT, PT, R7.reuse, 0x1, RZ ;  /* 0x0000000107117810 */ /* 0x040fe20007ffe0ff */
[----:B-1----:R-:W-:-:S04]  /*0130*/  IMAD.WIDE.U32 R26, R7, 0x4, R4 ;  /* 0x00000004071a7825 */ /* 0x002fc800078e0004 */
[--C-:B------:R-:W-:Y:S02]  /*0140*/  IMAD.WIDE.U32 R6, R19, 0x4, R4.reuse ;  /* 0x0000000413067825 */ /* 0x100fe400078e0004 */
[----:B0-----:R-:W2:Y:S02]  /*0150*/  LDG.E R26, desc[UR4][R26.64] ;  /* 0x000000041a1a7981 */ /* 0x001ea4000c1e1900 */
[--C-:B-----5:R-:W-:Y:S02]  /*0160*/  IMAD.WIDE.U32 R8, R9, 0x4, R4.reuse ;  /* 0x0000000409087825 */ /* 0x120fe400078e0004 */
[----:B------:R-:W3:Y:S02]  /*0170*/  LDG.E R6, desc[UR4][R6.64] ;  /* 0x0000000406067981 */ /* 0x000ee4000c1e1900 */
[--C-:B------:R-:W-:Y:S02]  /*0180*/  IMAD.WIDE.U32 R10, R11, 0x4, R4.reuse ;  /* 0x000000040b0a7825 */ /* 0x100fe400078e0004 */
[----:B------:R-:W4:Y:S02]  /*0190*/  LDG.E R8, desc[UR4][R8.64] ;  /* 0x0000000408087981 */ /* 0x000f24000c1e1900 */
[----:B------:R-:W-:-:S02]  /*01a0*/  IMAD.WIDE.U32 R14, R15, 0x4, R4 ;  /* 0x000000040f0e7825 */ /* 0x000fc400078e0004 */
[----:B------:R-:W5:Y:S02]  /*01b0*/  LDG.E R11, desc[UR4][R10.64] ;  /* 0x000000040a0b7981 */ /* 0x000f64000c1e1900 */
[--C-:B------:R-:W-:Y:S02]  /*01c0*/  IMAD.WIDE.U32 R12, R13, 0x4, R4.reuse ;  /* 0x000000040d0c7825 */ /* 0x100fe400078e0004 */
[----:B------:R-:W5:Y:S02]  /*01d0*/  LDG.E R14, desc[UR4][R14.64] ;  /* 0x000000040e0e7981 */ /* 0x000f64000c1e1900 */
[--C-:B------:R-:W-:Y:S02]  /*01e0*/  IMAD.WIDE.U32 R18, R21, 0x4, R4.reuse ;  /* 0x0000000415127825 */ /* 0x100fe400078e0004 */
[----:B------:R-:W5:Y:S02]  /*01f0*/  LDG.E R12, desc[UR4][R12.64] ;  /* 0x000000040c0c7981 */ /* 0x000f64000c1e1900 */
[----:B------:R-:W-:-:S02]  /*0200*/  IMAD.WIDE.U32 R16, R17, 0x4, R4 ;  /* 0x0000000411107825 */ /* 0x000fc400078e0004 */
[----:B------:R-:W5:Y:S04]  /*0210*/  LDG.E R18, desc[UR4][R18.64] ;  /* 0x0000000412127981 */ /* 0x000f68000c1e1900 */
[----:B------:R0:W5:Y:S01]  /*0220*/  LDG.E R0, desc[UR4][R16.64] ;  /* 0x0000000410007981 */ /* 0x000162000c1e1900 */
[----:B------:R-:W-:Y:S02]  /*0230*/  HFMA2 R2, -RZ, RZ, 0, 0 ;  /* 0x00000000ff027431 */ /* 0x000fe400000001ff */
[----:B--2---:R-:W-:Y:S02]  /*0240*/  IMAD R26, R26, 0x3, RZ ;  /* 0x000000031a1a7824 */ /* 0x004fe400078e02ff */
[----:B---3--:R-:W-:Y:S02]  /*0250*/  IMAD R20, R6, 0x3, RZ ;  /* 0x0000000306147824 */ /* 0x008fe400078e02ff */
[----:B----4-:R-:W-:-:S02]  /*0260*/  IMAD R8, R8, 0x3, RZ ;  /* 0x0000000308087824 */ /* 0x010fc400078e02ff */
[----:B-----5:R-:W-:Y:S02]  /*0270*/  IMAD R11, R11, 0x3, RZ ;  /* 0x000000030b0b7824 */ /* 0x020fe400078e02ff */
[----:B------:R-:W-:Y:S02]  /*0280*/  IMAD R14, R14, 0x3, RZ ;  /* 0x000000030e0e7824 */ /* 0x000fe400078e02ff */
[----:B0-----:R-:W-:Y:S02]  /*0290*/  IMAD R17, R12, 0x3, RZ ;  /* 0x000000030c117824 */ /* 0x001fe400078e02ff */
[----:B------:R-:W-:Y:S02]  /*02a0*/  IMAD R23, R18, 0x3, RZ ;  /* 0x0000000312177824 */ /* 0x000fe400078e02ff */
[----:B------:R-:W-:Y:S01]  /*02b0*/  IMAD R5, R0, 0x3, RZ ;  /* 0x0000000300057824 */ /* 0x000fe200078e02ff */
[C---:B------:R-:W-:Y:S01]  /*02c0*/  IADD3 R24, PT, PT, R26.reuse, -0x2, RZ ;  /* 0xfffffffe1a187810 */ /* 0x040fe20007ffe0ff */
[----:B------:R-:W-:Y:S01]  /*02d0*/  VIADD R25, R26, 0xffffffff ;  /* 0xffffffff1a197836 */ /* 0x000fe20000000000 */
[C---:B------:R-:W-:Y:S01]  /*02e0*/  IADD3 R6, PT, PT, R8.reuse, -0x2, RZ ;  /* 0xfffffffe08067810 */ /* 0x040fe20007ffe0ff */
[C---:B------:R-:W-:Y:S01]  /*02f0*/  VIADD R27, R5.reuse, 0xfffffffe ;  /* 0xfffffffe051b7836 */ /* 0x040fe20000000000 */
[----:B------:R-:W-:Y:S01]  /*0300*/  IADD3 R4, PT, PT, R5, -0x1, RZ ;  /* 0xffffffff05047810 */ /* 0x000fe20007ffe0ff */
[----:B------:R-:W-:Y:S01]  /*0310*/  VIADD R7, R8, 0xffffffff ;  /* 0xffffffff08077836 */ /* 0x000fe20000000000 */
[C---:B------:R-:W-:Y:S01]  /*0320*/  IADD3 R9, PT, PT, R11.reuse, -0x2, RZ ;  /* 0xfffffffe0b097810 */ /* 0x040fe20007ffe0ff */
        /* <DEDUP_REMOVED lines=9> */
[----:B------:R0:W-:Y:S04]  /*03c0*/  STL.128 [R1], R24 ;  /* 0x0000001801007387 */ /* 0x0001e80000100c00 */
[----:B------:R0:W-:Y:S04]  /*03d0*/  STL.128 [R1+0x10], R4 ;  /* 0x0000100401007387 */ /* 0x0001e80000100c00 */
[----:B------:R0:W-:Y:S04]  /*03e0*/  STL.128 [R1+0x20], R8 ;  /* 0x0000200801007387 */ /* 0x0001e80000100c00 */
[----:B------:R0:W-:Y:S04]  /*03f0*/  STL.128 [R1+0x30], R12 ;  /* 0x0000300c01007387 */ /* 0x0001e80000100c00 */
[----:B------:R0:W-:Y:S04]  /*0400*/  STL.128 [R1+0x40], R16 ;  /* 0x0000401001007387 */ /* 0x0001e80000100c00 */
[----:B------:R0:W-:Y:S01]  /*0410*/  STL.128 [R1+0x50], R20 ;  /* 0x0000501401007387 */ /* 0x0001e20000100c00 */
[----:B------:R-:W-:-:S07]  /*0420*/  IMAD.MOV.U32 R0, RZ, RZ, RZ ;  /* 0x000000ffff007224 */ /* 0x000fce00078e00ff */
.L_x_14:
[----:B------:R-:W-:Y:S01]  /*0430*/  ISETP.GT.U32.AND P0, PT, R2, 0x17, PT ;  /* 0x000000170200780c */ /* 0x000fe20003f04070 */
[----:B0-----:R-:W-:-:S12]  /*0440*/  IMAD.MOV.U32 R9, RZ, RZ, R2 ;  /* 0x000000ffff097224 */ /* 0x001fd800078e0002 */
[----:B---3-5:R-:W-:Y:S05]  /*0450*/  @P0 BRA `(.L_x_10) ;  /* 0x0000000400740947 */ /* 0x028fea0003800000 */
[----:B------:R-:W-:-:S05]  /*0460*/  LEA R12, R2, R1, 0x2 ;  /* 0x00000001020c7211 */ /* 0x000fca00078e10ff */
[----:B------:R0:W5:Y:S01]  /*0470*/  LDL R8, [R12] ;  /* 0x000000000c087983 */ /* 0x0001620000100800 */
[----:B------:R-:W-:Y:S01]  /*0480*/  IADD3 R18, PT, PT, -R2, 0x18, RZ ;  /* 0x0000001802127810 */ /* 0x000fe20007ffe1ff */
[----:B------:R-:W-:Y:S01]  /*0490*/  IMAD R25, R3, 0x12c, R0 ;  /* 0x0000012c03197824 */ /* 0x000fe200078e0200 */
[----:B------:R-:W-:Y:S01]  /*04a0*/  MOV R10, R2 ;  /* 0x00000002000a7202 */ /* 0x000fe20000000f00 */
[----:B------:R-:W-:Y:S01]  /*04b0*/  IMAD.MOV.U32 R9, RZ, RZ, RZ ;  /* 0x000000ffff097224 */ /* 0x000fe200078e00ff */
[----:B------:R-:W-:-:S13]  /*04c0*/  LOP3.LUT P0, R11, R18, 0x3, RZ, 0xc0, !PT ;  /* 0x00000003120b7812 */ /* 0x000fda000780c0ff */
[----:B0-----:R-:W-:Y:S05]  /*04d0*/  @!P0 BRA `(.L_x_11) ;  /* 0x0000000000948947 */ /* 0x001fea0003800000 */
[----:B------:R-:W0:Y:S01]  /*04e0*/  LDC.64 R4, c[0x0][0x390] ;  /* 0x0000e400ff047b82 */ /* 0x000e220000000a00 */
[----:B------:R-:W-:Y:S01]  /*04f0*/  ISETP.NE.AND P0, PT, R11, 0x1, PT ;  /* 0x000000010b00780c */ /* 0x000fe20003f05270 */
[----:B-----5:R-:W-:Y:S01]  /*0500*/  IMAD.MOV.U32 R9, RZ, RZ, R8 ;  /* 0x000000ffff097224 */ /* 0x020fe200078e0008 */
[----:B------:R-:W-:-:S05]  /*0510*/  MOV R20, R2 ;  /* 0x0000000200147202 */ /* 0x000fca0000000f00 */
[----:B------:R-:W1:Y:S06]  /*0520*/  LDC.64 R6, c[0x0][0x398] ;  /* 0x0000e600ff067b82 */ /* 0x000e6c0000000a00 */
[----:B------:R-:W-:Y:S05]  /*0530*/  @!P0 BRA `(.L_x_12) ;  /* 0x0000000000588947 */ /* 0x000fea0003800000 */
[----:B------:R-:W-:Y:S02]  /*0540*/  ISETP.NE.AND P0, PT, R11, 0x2, PT ;  /* 0x000000020b00780c */ /* 0x000fe40003f05270 */
[----:B------:R-:W-:Y:S01]  /*0550*/  MOV R19, R8 ;  /* 0x0000000800137202 */ /* 0x000fe20000000f00 */
[----:B------:R-:W-:Y:S01]  /*0560*/  IMAD.MOV.U32 R10, RZ, RZ, R2 ;  /* 0x000000ffff0a7224 */ /* 0x000fe200078e0002 */
[----:B------:R-:W2:Y:S08]  /*0570*/  LDC.64 R16, c[0x0][0x390] ;  /* 0x0000e400ff107b82 */ /* 0x000eb00000000a00 */
[----:B------:R-:W3:Y:S01]  /*0580*/  LDC.64 R14, c[0x0][0x398] ;  /* 0x0000e600ff0e7b82 */ /* 0x000ee20000000a00 */
[----:B------:R3:W4:Y:S01]  /*0590*/  @P0 LDL R19, [R12+0x4] ;  /* 0x000004000c130983 */ /* 0x0007220000100800 */
[----:B------:R-:W-:-:S04]  /*05a0*/  @P0 IADD3 R10, PT, PT, R2, 0x1, RZ ;  /* 0x00000001020a0810 */ /* 0x000fc80007ffe0ff */
[----:B------:R-:W-:-:S05]  /*05b0*/  IADD3 R20, PT, PT, R10, 0x1, RZ ;  /* 0x000000010a147810 */ /* 0x000fca0007ffe0ff */
[----:B------:R-:W-:-:S06]  /*05c0*/  IMAD R9, R20, 0x4, R1 ;  /* 0x0000000414097824 */ /* 0x000fcc00078e0201 */
[----:B------:R-:W5:Y:S01]  /*05d0*/  LDL R9, [R9] ;  /* 0x0000000009097983 */ /* 0x000f620000100800 */
[C---:B------:R-:W-:Y:S02]  /*05e0*/  @P0 IADD3 R13, PT, PT, R25.reuse, R2, RZ ;  /* 0x00000002190d0210 */ /* 0x040fe40007ffe0ff */
[----:B------:R-:W-:-:S03]  /*05f0*/  IADD3 R21, PT, PT, R25, R10, RZ ;  /* 0x0000000a19157210 */ /* 0x000fc60007ffe0ff */
[----:B--2---:R-:W-:-:S04]  /*0600*/  @P0 IMAD.WIDE.U32 R10, R13, 0x4, R16 ;  /* 0x000000040d0a0825 */ /* 0x004fc800078e0010 */
[----:B---3--:R-:W-:Y:S01]  /*0610*/  @P0 IMAD.WIDE.U32 R12, R13, 0x4, R14 ;  /* 0x000000040d0c0825 */ /* 0x008fe200078e000e */
[----:B------:R2:W-:Y:S03]  /*0620*/  @P0 STG.E desc[UR4][R10.64], R8 ;  /* 0x000000080a000986 */ /* 0x0005e6000c101904 */
[C---:B------:R-:W-:Y:S01]  /*0630*/  IMAD.WIDE.U32 R16, R21.reuse, 0x4, R16 ;  /* 0x0000000415107825 */ /* 0x040fe200078e0010 */
[----:B------:R2:W-:Y:S03]  /*0640*/  @P0 STG.E desc[UR4][R12.64], R8 ;  /* 0x000000080c000986 */ /* 0x0005e6000c101904 */
[----:B------:R-:W-:Y:S01]  /*0650*/  IMAD.WIDE.U32 R14, R21, 0x4, R14 ;  /* 0x00000004150e7825 */ /* 0x000fe200078e000e */
[CC--:B----4-:R-:W-:Y:S02]  /*0660*/  VIMNMX.U32 R21, PT, PT, R8.reuse, R19.reuse, !PT ;  /* 0x0000001308157248 */ /* 0x0d0fe40007fe0000 */
[----:B------:R-:W-:-:S03]  /*0670*/  VIMNMX.U32 R19, PT, PT, R8, R19, PT ;  /* 0x0000001308137248 */ /* 0x000fc60003fe0000 */
[----:B------:R2:W-:Y:S04]  /*0680*/  STG.E desc[UR4][R16.64], R21 ;  /* 0x0000001510007986 */ /* 0x0005e8000c101904 */
[----:B------:R2:W-:Y:S02]  /*0690*/  STG.E desc[UR4][R14.64], R19 ;  /* 0x000000130e007986 */ /* 0x0005e4000c101904 */
.L_x_12:
[----:B--2---:R-:W-:Y:S01]  /*06a0*/  IMAD.IADD R11, R25, 0x1, R20 ;  /* 0x00000001190b7824 */ /* 0x004fe200078e0214 */
[----:B-----5:R-:W-:Y:S02]  /*06b0*/  VIMNMX.U32 R13, PT, PT, R8, R9, !PT ;  /* 0x00000009080d7248 */ /* 0x020fe40007fe0000 */
[----:B------:R-:W-:Y:S01]  /*06c0*/  IADD3 R10, PT, PT, R20, 0x1, RZ ;  /* 0x00000001140a7810 */ /* 0x000fe20007ffe0ff */
[----:B0-----:R-:W-:-:S04]  /*06d0*/  IMAD.WIDE.U32 R4, R11, 0x4, R4 ;  /* 0x000000040b047825 */ /* 0x001fc800078e0004 */
[----:B-1----:R-:W-:Y:S01]  /*06e0*/  IMAD.WIDE.U32 R6, R11, 0x4, R6 ;  /* 0x000000040b067825 */ /* 0x002fe200078e0006 */
[----:B------:R-:W-:Y:S01]  /*06f0*/  VIMNMX.U32 R11, PT, PT, R8, R9, PT ;  /* 0x00000009080b7248 */ /* 0x000fe20003fe0000 */
[----:B------:R0:W-:Y:S01]  /*0700*/  STG.E desc[UR4][R4.64], R13 ;  /* 0x0000000d04007986 */ /* 0x0001e2000c101904 */
[----:B------:R-:W-:-:S03]  /*0710*/  MOV R9, R10 ;  /* 0x0000000a00097202 */ /* 0x000fc60000000f00 */
[----:B------:R0:W-:Y:S04]  /*0720*/  STG.E desc[UR4][R6.64], R11 ;  /* 0x0000000b06007986 */ /* 0x0001e8000c101904 */
.L_x_11:
[----:B------:R-:W-:-:S13]  /*0730*/  ISETP.GE.U32.AND P0, PT, R18, 0x4, PT ;  /* 0x000000041200780c */ /* 0x000fda0003f06070 */
[----:B------:R-:W-:Y:S05]  /*0740*/  @!P0 BRA `(.L_x_10) ;  /* 0x0000000000b88947 */ /* 0x000fea0003800000 */
[----:B0-----:R-:W0:Y:S01]  /*0750*/  LDC.64 R4, c[0x0][0x390] ;  /* 0x0000e400ff047b82 */ /* 0x001e220000000a00 */
[----:B------:R-:W-:Y:S01]  /*0760*/  IMAD.IADD R25, R25, 0x1, R10 ;  /* 0x0000000119197824 */ /* 0x000fe200078e020a */
[----:B------:R-:W-:-:S06]  /*0770*/  MOV R9, R10 ;  /* 0x0000000a00097202 */ /* 0x000fcc0000000f00 */
[----:B------:R-:W1:Y:S02]  /*0780*/  LDC.64 R6, c[0x0][0x398] ;  /* 0x0000e600ff067b82 */ /* 0x000e640000000a00 */
.L_x_13:
[C---:B---3--:R-:W-:Y:S01]  /*0790*/  VIADD R10, R9.reuse, 0x1 ;  /* 0x00000001090a7836 */ /* 0x048fe20000000000 */
[----:B------:R-:W-:-:S04]  /*07a0*/  LEA R15, R9, R1, 0x2 ;  /* 0x00000001090f7211 */ /* 0x000fc800078e10ff */
[-C--:B------:R-:W-:Y:S02]  /*07b0*/  LEA R13, R10, R1.reuse, 0x2 ;  /* 0x000000010a0d7211 */ /* 0x080fe400078e10ff */
[C---:B------:R-:W-:Y:S01]  /*07c0*/  IADD3 R10, PT, PT, R9.reuse, 0x2, RZ ;  /* 0x00000002090a7810 */ /* 0x040fe20007ffe0ff */
[----:B------:R-:W2:Y:S01]  /*07d0*/  LDL R15, [R15] ;  /* 0x000000000f0f7983 */ /* 0x000ea20000100800 */
[----:B------:R-:W-:Y:S02]  /*07e0*/  VIADD R12, R9, 0x3 ;  /* 0x00000003090c7836 */ /* 0x000fe40000000000 */
[-C--:B------:R-:W-:Y:S01]  /*07f0*/  LEA R27, R10, R1.reuse, 0x2 ;  /* 0x000000010a1b7211 */ /* 0x080fe200078e10ff */
[----:B------:R-:W3:Y:S02]  /*0800*/  LDL R13, [R13] ;  /* 0x000000000d0d7983 */ /* 0x000ee40000100800 */
[----:B------:R-:W-:-:S03]  /*0810*/  LEA R12, R12, R1, 0x2 ;  /* 0x000000010c0c7211 */ /* 0x000fc600078e10ff */
[----:B------:R-:W4:Y:S04]  /*0820*/  LDL R27, [R27] ;  /* 0x000000001b1b7983 */ /* 0x000f280000100800 */
[----:B------:R-:W4:Y:S01]  /*0830*/  LDL R29, [R12] ;  /* 0x000000000c1d7983 */ /* 0x000f220000100800 */
[C---:B------:R-:W-:Y:S01]  /*0840*/  VIADD R23, R25.reuse, 0x1 ;  /* 0x0000000119177836 */ /* 0x040fe20000000000 */
[C---:B------:R-:W-:Y:S01]  /*0850*/  IADD3 R16, PT, PT, R25.reuse, 0x3, RZ ;  /* 0x0000000319107810 */ /* 0x040fe20007ffe0ff */
[----:B0-----:R-:W-:-:S04]  /*0860*/  IMAD.WIDE.U32 R10, R25, 0x4, R4 ;  /* 0x00000004190a7825 */ /* 0x001fc800078e0004 */
[----:B-1----:R-:W-:-:S04]  /*0870*/  IMAD.WIDE.U32 R18, R25, 0x4, R6 ;  /* 0x0000000419127825 */ /* 0x002fc800078e0006 */
[----:B------:R-:W-:-:S04]  /*0880*/  IMAD.WIDE.U32 R20, R23, 0x4, R4 ;  /* 0x0000000417147825 */ /* 0x000fc800078e0004 */
[----:B------:R-:W-:-:S04]  /*0890*/  IMAD.WIDE.U32 R22, R23, 0x4, R6 ;  /* 0x0000000417167825 */ /* 0x000fc800078e0006 */
[----:B------:R-:W-:-:S05]  /*08a0*/  VIADD R9, R9, 0x4 ;  /* 0x0000000409097836 */ /* 0x000fca0000000000 */
[----:B------:R-:W-:Y:S02]  /*08b0*/  ISETP.GE.U32.AND P0, PT, R9, 0x18, PT ;  /* 0x000000180900780c */ /* 0x000fe40003f06070 */
[CC--:B--2--5:R-:W-:Y:S02]  /*08c0*/  VIMNMX.U32 R17, PT, PT, R8.reuse, R15.reuse, !PT ;  /* 0x0000000f08117248 */ /* 0x0e4fe40007fe0000 */
[C---:B------:R-:W-:Y:S02]  /*08d0*/  VIMNMX.U32 R24, PT, PT, R8.reuse, R15, PT ;  /* 0x0000000f08187248 */ /* 0x040fe40003fe0000 */
[CC--:B---3--:R-:W-:Y:S01]  /*08e0*/  VIMNMX.U32 R26, PT, PT, R8.reuse, R13.reuse, !PT ;  /* 0x0000000d081a7248 */ /* 0x0c8fe20007fe0000 */
[----:B------:R0:W-:Y:S01]  /*08f0*/  STG.E desc[UR4][R10.64], R17 ;  /* 0x000000110a007986 */ /* 0x0001e2000c101904 */
[----:B------:R-:W-:Y:S02]  /*0900*/  VIMNMX.U32 R13, PT, PT, R8, R13, PT ;  /* 0x0000000d080d7248 */ /* 0x000fe40003fe0000 */
[C---:B------:R-:W-:Y:S01]  /*0910*/  IADD3 R15, PT, PT, R25.reuse, 0x2, RZ ;  /* 0x00000002190f7810 */ /* 0x040fe20007ffe0ff */
[----:B------:R4:W-:Y:S01]  /*0920*/  STG.E desc[UR4][R18.64], R24 ;  /* 0x0000001812007986 */ /* 0x0009e2000c101904 */
[----:B------:R-:W-:-:S03]  /*0930*/  IADD3 R25, PT, PT, R25, 0x4, RZ ;  /* 0x0000000419197810 */ /* 0x000fc60007ffe0ff */
[----:B------:R1:W-:Y:S04]  /*0940*/  STG.E desc[UR4][R20.64], R26 ;  /* 0x0000001a14007986 */ /* 0x0003e8000c101904 */
[----:B------:R2:W-:Y:S01]  /*0950*/  STG.E desc[UR4][R22.64], R13 ;  /* 0x0000000d16007986 */ /* 0x0005e2000c101904 */
[C---:B0-----:R-:W-:Y:S01]  /*0960*/  IMAD.WIDE.U32 R10, R15.reuse, 0x4, R4 ;  /* 0x000000040f0a7825 */ /* 0x041fe200078e0004 */
[CC--:B----4-:R-:W-:Y:S02]  /*0970*/  VIMNMX.U32 R19, PT, PT, R8.reuse, R27.reuse, !PT ;  /* 0x0000001b08137248 */ /* 0x0d0fe40007fe0000 */
[C---:B------:R-:W-:Y:S02]  /*0980*/  VIMNMX.U32 R27, PT, PT, R8.reuse, R27, PT ;  /* 0x0000001b081b7248 */ /* 0x040fe40003fe0000 */
[CC--:B-1----:R-:W-:Y:S01]  /*0990*/  VIMNMX.U32 R21, PT, PT, R8.reuse, R29.reuse, !PT ;  /* 0x0000001d08157248 */ /* 0x0c2fe20007fe0000 */
[----:B------:R3:W-:Y:S01]  /*09a0*/  STG.E desc[UR4][R10.64], R19 ;  /* 0x000000130a007986 */ /* 0x0007e2000c101904 */
[----:B------:R-:W-:Y:S01]  /*09b0*/  VIMNMX.U32 R29, PT, PT, R8, R29, PT ;  /* 0x0000001d081d7248 */ /* 0x000fe20003fe0000 */
[----:B--2---:R-:W-:-:S04]  /*09c0*/  IMAD.WIDE.U32 R12, R15, 0x4, R6 ;  /* 0x000000040f0c7825 */ /* 0x004fc800078e0006 */
[C---:B------:R-:W-:Y:S01]  /*09d0*/  IMAD.WIDE.U32 R14, R16.reuse, 0x4, R4 ;  /* 0x00000004100e7825 */ /* 0x040fe200078e0004 */
[----:B------:R3:W-:Y:S03]  /*09e0*/  STG.E desc[UR4][R12.64], R27 ;  /* 0x0000001b0c007986 */ /* 0x0007e6000c101904 */
[----:B------:R-:W-:Y:S01]  /*09f0*/  IMAD.WIDE.U32 R16, R16, 0x4, R6 ;  /* 0x0000000410107825 */ /* 0x000fe200078e0006 */
[----:B------:R3:W-:Y:S04]  /*0a00*/  STG.E desc[UR4][R14.64], R21 ;  /* 0x000000150e007986 */ /* 0x0007e8000c101904 */
[----:B------:R3:W-:Y:S01]  /*0a10*/  STG.E desc[UR4][R16.64], R29 ;  /* 0x0000001d10007986 */ /* 0x0007e2000c101904 */
[----:B------:R-:W-:Y:S05]  /*0a20*/  @!P0 BRA `(.L_x_13) ;  /* 0xfffffffc00588947 */ /* 0x000fea000383ffff */
.L_x_10:
[----:B0-----:R-:W-:Y:S02]  /*0a30*/  LOP3.LUT R4, RZ, R2, RZ, 0x33, !PT ;  /* 0x00000002ff047212 */ /* 0x001fe400078e33ff */
[----:B------:R-:W-:Y:S02]  /*0a40*/  IADD3 R2, PT, PT, R2, 0x1, RZ ;  /* 0x0000000102027810 */ /* 0x000fe40007ffe0ff */
[----:B------:R-:W-:Y:S02]  /*0a50*/  IADD3 R0, PT, PT, R9, R0, R4 ;  /* 0x0000000009007210 */ /* 0x000fe40007ffe004 */
[----:B------:R-:W-:-:S13]  /*0a60*/  ISETP.GE.U32.AND P0, PT, R2, 0x18, PT ;  /* 0x000000180200780c */ /* 0x000fda0003f06070 */
[----:B------:R-:W-:Y:S05]  /*0a70*/  @!P0 BRA `(.L_x_14) ;  /* 0xfffffff8006c8947 */ /* 0x000fea000383ffff */
[----:B------:R-:W0:Y:S01]  /*0a80*/  LDCU UR6, c[0x0][0x370] ;  /* 0x00006e00ff0677ac */ /* 0x000e220008000800 */
[----:B------:R-:W1:Y:S01]  /*0a90*/  LDCU UR7, c[0x0][0x388] ;  /* 0x00007100ff0777ac */ /* 0x000e620008000800 */
[----:B0-----:R-:W-:-:S05]  /*0aa0*/  IMAD R3, R28, UR6, R3 ;  /* 0x000000061c037c24 */ /* 0x001fca000f8e0203 */
[----:B-1----:R-:W-:-:S13]  /*0ab0*/  ISETP.GE.U32.AND P0, PT, R3, UR7, PT ;  /* 0x0000000703007c0c */ /* 0x002fda000bf06070 */
[----:B------:R-:W-:Y:S05]  /*0ac0*/  @!P0 BRA `(.L_x_15) ;  /* 0xfffffff400748947 */ /* 0x000fea000383ffff */
[----:B------:R-:W-:Y:S05]  /*0ad0*/  EXIT ;  /* 0x000000000000794d */ /* 0x000fea0003800000 */
.L_x_16:
        /* <DEDUP_REMOVED lines=10> */
.L_x_18:


//--------------------- .nv.shared.reserved.0     --------------------------
	.section	.nv.shared.reserved.0,"aw",@nobits
	.weak		__nv_reservedSMEM_offset_0_alias
	.size		__nv_reservedSMEM_offset_0_alias, 0, 64
	.other		__nv_reservedSMEM_offset_0_alias,@"STO_CUDA_RESERVED_SHARED STV_DEFAULT"
__nv_reservedSMEM_offset_0_alias:
	.zero		0
	.zero		64


//--------------------- .nv.constant0._Z14IndexVectorGPUIyEvPKT_S0_PS0_S3_ --------------------------
	.section	.nv.constant0._Z14IndexVectorGPUIyEvPKT_S0_PS0_S3_,"a",@progbits
	.sectionflags	@""
	.align	4
.nv.constant0._Z14IndexVectorGPUIyEvPKT_S0_PS0_S3_:
	.zero		928


//--------------------- .nv.constant0._Z14IndexVectorGPUIjEvPKT_S0_PS0_S3_ --------------------------
	.section	.nv.constant0._Z14IndexVectorGPUIjEvPKT_S0_PS0_S3_,"a",@progbits
	.sectionflags	@""
	.align	4
.nv.constant0._Z14IndexVectorGPUIjEvPKT_S0_PS0_S3_:
	.zero		928


//--------------------- SYMBOLS --------------------------

	.type		.nv.reservedSmem.offset0,@object
	.size		.nv.reservedSmem.offset0,0x4
